//
// Generated by NVIDIA NVVM Compiler
//
// Compiler Build ID: CL-36424714
// Cuda compilation tools, release 13.0, V13.0.88
// Based on NVVM 20.0.0
//

.version 9.0
.target sm_100
.address_size 64

.extern .func  (.param .b64 func_retval0) malloc
(
	.param .b64 malloc_param_0
)
;
.extern .func free
(
	.param .b64 free_param_0
)
;

.func  (.param .b64 func_retval0) _Z3solPxR11LocalVectorIxExxxxS_(
	.param .b64 _Z3solPxR11LocalVectorIxExxxxS__param_0,
	.param .b64 _Z3solPxR11LocalVectorIxExxxxS__param_1,
	.param .b64 _Z3solPxR11LocalVectorIxExxxxS__param_2,
	.param .b64 _Z3solPxR11LocalVectorIxExxxxS__param_3,
	.param .b64 _Z3solPxR11LocalVectorIxExxxxS__param_4,
	.param .b64 _Z3solPxR11LocalVectorIxExxxxS__param_5
)
{
	.reg .pred 	%p<43>;
	.reg .b64 	%rd<249>;

	ld.param.u64 	%rd96, [_Z3solPxR11LocalVectorIxExxxxS__param_0];
	ld.param.u64 	%rd97, [_Z3solPxR11LocalVectorIxExxxxS__param_1];
	ld.param.u64 	%rd98, [_Z3solPxR11LocalVectorIxExxxxS__param_2];
	ld.param.u64 	%rd99, [_Z3solPxR11LocalVectorIxExxxxS__param_3];
	ld.param.u64 	%rd100, [_Z3solPxR11LocalVectorIxExxxxS__param_4];
	ld.param.u64 	%rd101, [_Z3solPxR11LocalVectorIxExxxxS__param_5];
	cvta.to.global.u64 	%rd1, %rd96;
	cvta.to.global.u64 	%rd2, %rd101;
	cvta.to.local.u64 	%rd3, %rd97;
	setp.eq.s64 	%p1, %rd98, %rd99;
	mov.b64 	%rd248, 1;
	@%p1 bra 	$L__BB0_54;
	add.s64 	%rd103, %rd98, -2;
	setp.lt.s64 	%p2, %rd103, %rd99;
	@%p2 bra 	$L__BB0_33;
	ld.local.u64 	%rd231, [%rd3];
	add.s64 	%rd5, %rd100, -1;
	setp.lt.s64 	%p3, %rd100, 0;
	mov.b64 	%rd217, -1;
	@%p3 bra 	$L__BB0_5;
	shl.b64 	%rd107, %rd99, 3;
	add.s64 	%rd108, %rd107, -8;
	and.b64  	%rd109, %rd108, 34359738360;
	add.s64 	%rd110, %rd231, %rd109;
	ld.u64 	%rd6, [%rd110];
	shr.u64 	%rd111, %rd5, 63;
	add.s64 	%rd112, %rd5, %rd111;
	shr.s64 	%rd215, %rd112, 1;
	mov.b64 	%rd216, 0;
	mov.b64 	%rd217, -1;
$L__BB0_4:
	sub.s64 	%rd113, %rd215, %rd216;
	shr.u64 	%rd114, %rd113, 63;
	add.s64 	%rd115, %rd113, %rd114;
	shr.s64 	%rd116, %rd115, 1;
	add.s64 	%rd117, %rd116, %rd216;
	shl.b64 	%rd118, %rd117, 4;
	add.s64 	%rd119, %rd2, %rd118;
	ld.global.u64 	%rd120, [%rd119];
	setp.gt.s64 	%p4, %rd120, %rd6;
	add.s64 	%rd121, %rd117, -1;
	add.s64 	%rd122, %rd117, 1;
	selp.b64 	%rd216, %rd216, %rd122, %p4;
	selp.b64 	%rd215, %rd121, %rd215, %p4;
	selp.b64 	%rd217, %rd117, %rd217, %p4;
	setp.le.s64 	%p5, %rd216, %rd215;
	@%p5 bra 	$L__BB0_4;
$L__BB0_5:
	setp.eq.s64 	%p6, %rd217, -1;
	mov.b64 	%rd248, 0;
	@%p6 bra 	$L__BB0_54;
	shr.u64 	%rd125, %rd100, 63;
	add.s64 	%rd126, %rd100, %rd125;
	shr.s64 	%rd15, %rd126, 1;
	setp.ge.s64 	%p7, %rd217, %rd15;
	@%p7 bra 	$L__BB0_54;
	mov.b64 	%rd248, 0;
$L__BB0_8:
	setp.lt.s64 	%p8, %rd99, 1;
	shl.b64 	%rd128, %rd217, 4;
	cvta.to.global.u64 	%rd129, %rd101;
	add.s64 	%rd19, %rd129, %rd128;
	ld.global.u64 	%rd20, [%rd19];
	@%p8 bra 	$L__BB0_31;
	mov.b64 	%rd222, 0;
$L__BB0_10:
	setp.lt.s64 	%p9, %rd100, 1;
	shl.b64 	%rd131, %rd222, 3;
	and.b64  	%rd132, %rd131, 34359738360;
	add.s64 	%rd133, %rd231, %rd132;
	ld.u64 	%rd23, [%rd133];
	@%p9 bra 	$L__BB0_29;
	add.s64 	%rd226, %rd100, -1;
	mov.b64 	%rd225, 0;
$L__BB0_12:
	sub.s64 	%rd135, %rd226, %rd225;
	shr.u64 	%rd136, %rd135, 63;
	add.s64 	%rd137, %rd135, %rd136;
	shr.s64 	%rd138, %rd137, 1;
	add.s64 	%rd27, %rd138, %rd225;
	shl.b64 	%rd139, %rd27, 4;
	add.s64 	%rd28, %rd1, %rd139;
	ld.global.u64 	%rd29, [%rd28];
	setp.ne.s64 	%p10, %rd29, %rd23;
	@%p10 bra 	$L__BB0_14;
	ld.global.u64 	%rd140, [%rd28+8];
	setp.eq.s64 	%p11, %rd140, %rd20;
	@%p11 bra 	$L__BB0_20;
$L__BB0_14:
	setp.le.s64 	%p12, %rd29, %rd23;
	@%p12 bra 	$L__BB0_16;
	add.s64 	%rd226, %rd27, -1;
	bra.uni 	$L__BB0_19;
$L__BB0_16:
	setp.ge.s64 	%p13, %rd29, %rd23;
	@%p13 bra 	$L__BB0_18;
	add.s64 	%rd225, %rd27, 1;
	bra.uni 	$L__BB0_19;
$L__BB0_18:
	ld.global.u64 	%rd141, [%rd28+8];
	setp.lt.s64 	%p14, %rd141, %rd20;
	add.s64 	%rd142, %rd27, 1;
	add.s64 	%rd143, %rd27, -1;
	selp.b64 	%rd225, %rd142, %rd225, %p14;
	selp.b64 	%rd226, %rd226, %rd143, %p14;
$L__BB0_19:
	setp.gt.s64 	%p15, %rd225, %rd226;
	@%p15 bra 	$L__BB0_29;
	bra.uni 	$L__BB0_12;
$L__BB0_20:
	add.s64 	%rd230, %rd100, -1;
	shl.b64 	%rd145, %rd222, 3;
	and.b64  	%rd146, %rd145, 34359738360;
	add.s64 	%rd147, %rd231, %rd146;
	ld.u64 	%rd37, [%rd147];
	ld.global.u64 	%rd38, [%rd19+8];
	mov.b64 	%rd229, 0;
$L__BB0_21:
	sub.s64 	%rd148, %rd230, %rd229;
	shr.u64 	%rd149, %rd148, 63;
	add.s64 	%rd150, %rd148, %rd149;
	shr.s64 	%rd151, %rd150, 1;
	add.s64 	%rd41, %rd151, %rd229;
	shl.b64 	%rd152, %rd41, 4;
	add.s64 	%rd42, %rd1, %rd152;
	ld.global.u64 	%rd43, [%rd42];
	setp.ne.s64 	%p16, %rd43, %rd37;
	@%p16 bra 	$L__BB0_23;
	ld.global.u64 	%rd153, [%rd42+8];
	setp.eq.s64 	%p17, %rd153, %rd38;
	@%p17 bra 	$L__BB0_30;
$L__BB0_23:
	setp.le.s64 	%p18, %rd43, %rd37;
	@%p18 bra 	$L__BB0_25;
	add.s64 	%rd230, %rd41, -1;
	bra.uni 	$L__BB0_28;
$L__BB0_25:
	setp.ge.s64 	%p19, %rd43, %rd37;
	@%p19 bra 	$L__BB0_27;
	add.s64 	%rd229, %rd41, 1;
	bra.uni 	$L__BB0_28;
$L__BB0_27:
	ld.global.u64 	%rd154, [%rd42+8];
	setp.lt.s64 	%p20, %rd154, %rd38;
	add.s64 	%rd155, %rd41, 1;
	add.s64 	%rd156, %rd41, -1;
	selp.b64 	%rd229, %rd155, %rd229, %p20;
	selp.b64 	%rd230, %rd230, %rd156, %p20;
$L__BB0_28:
	setp.le.s64 	%p21, %rd229, %rd230;
	@%p21 bra 	$L__BB0_21;
$L__BB0_29:
	setp.lt.s64 	%p22, %rd23, %rd20;
	@%p22 bra 	$L__BB0_32;
$L__BB0_30:
	add.s64 	%rd222, %rd222, 1;
	setp.ne.s64 	%p23, %rd222, %rd99;
	@%p23 bra 	$L__BB0_10;
$L__BB0_31:
	ld.param.u64 	%rd212, [_Z3solPxR11LocalVectorIxExxxxS__param_1];
	shl.b64 	%rd157, %rd99, 3;
	and.b64  	%rd158, %rd157, 34359738360;
	add.s64 	%rd159, %rd231, %rd158;
	st.u64 	[%rd159], %rd20;
	ld.global.u64 	%rd160, [%rd19+8];
	cvta.to.local.u64 	%rd161, %rd212;
	ld.local.u64 	%rd162, [%rd161];
	add.s64 	%rd163, %rd157, 8;
	and.b64  	%rd164, %rd163, 34359738360;
	add.s64 	%rd165, %rd162, %rd164;
	st.u64 	[%rd165], %rd160;
	add.s64 	%rd166, %rd99, 2;
	{ // callseq 0, 0
	.param .b64 param0;
	st.param.b64 	[param0], %rd96;
	.param .b64 param1;
	st.param.b64 	[param1], %rd212;
	.param .b64 param2;
	st.param.b64 	[param2], %rd98;
	.param .b64 param3;
	st.param.b64 	[param3], %rd166;
	.param .b64 param4;
	st.param.b64 	[param4], %rd100;
	.param .b64 param5;
	st.param.b64 	[param5], %rd101;
	.param .b64 retval0;
	call.uni (retval0), 
	_Z3solPxR11LocalVectorIxExxxxS_, 
	(
	param0, 
	param1, 
	param2, 
	param3, 
	param4, 
	param5
	);
	ld.param.b64 	%rd167, [retval0];
	} // callseq 0
	add.s64 	%rd248, %rd167, %rd248;
	ld.local.u64 	%rd231, [%rd161];
$L__BB0_32:
	add.s64 	%rd217, %rd217, 1;
	setp.lt.s64 	%p24, %rd217, %rd15;
	@%p24 bra 	$L__BB0_8;
	bra.uni 	$L__BB0_54;
$L__BB0_33:
	shr.u64 	%rd170, %rd100, 63;
	add.s64 	%rd171, %rd100, %rd170;
	shr.s64 	%rd57, %rd171, 1;
	add.s64 	%rd172, %rd99, -1;
	ld.local.u64 	%rd238, [%rd3];
	and.b64  	%rd59, %rd172, 4294967295;
	setp.lt.s64 	%p25, %rd100, 2;
	mov.b64 	%rd237, -1;
	@%p25 bra 	$L__BB0_36;
	shl.b64 	%rd175, %rd59, 3;
	add.s64 	%rd176, %rd238, %rd175;
	ld.u64 	%rd60, [%rd176];
	add.s64 	%rd235, %rd57, -1;
	mov.b64 	%rd236, 0;
	mov.b64 	%rd237, -1;
$L__BB0_35:
	sub.s64 	%rd177, %rd235, %rd236;
	shr.u64 	%rd178, %rd177, 63;
	add.s64 	%rd179, %rd177, %rd178;
	shr.s64 	%rd180, %rd179, 1;
	add.s64 	%rd181, %rd180, %rd236;
	shl.b64 	%rd182, %rd181, 4;
	add.s64 	%rd183, %rd2, %rd182;
	ld.global.u64 	%rd184, [%rd183];
	setp.eq.s64 	%p26, %rd184, %rd60;
	selp.b64 	%rd237, %rd181, %rd237, %p26;
	setp.lt.s64 	%p27, %rd184, %rd60;
	add.s64 	%rd185, %rd181, -1;
	add.s64 	%rd186, %rd181, 1;
	selp.b64 	%rd236, %rd186, %rd236, %p27;
	selp.b64 	%rd235, %rd235, %rd185, %p27;
	setp.le.s64 	%p28, %rd236, %rd235;
	@%p28 bra 	$L__BB0_35;
$L__BB0_36:
	setp.eq.s64 	%p29, %rd237, -1;
	setp.ge.s64 	%p30, %rd237, %rd57;
	mov.b64 	%rd248, 0;
	or.pred  	%p31, %p29, %p30;
	@%p31 bra 	$L__BB0_54;
	add.s64 	%rd69, %rd100, -1;
	and.b64  	%rd70, %rd99, 4294967295;
	mov.b64 	%rd248, 0;
	shl.b64 	%rd209, %rd70, 3;
$L__BB0_38:
	shl.b64 	%rd190, %rd237, 4;
	add.s64 	%rd74, %rd2, %rd190;
	ld.global.u64 	%rd191, [%rd74];
	shl.b64 	%rd192, %rd59, 3;
	add.s64 	%rd193, %rd238, %rd192;
	ld.u64 	%rd194, [%rd193];
	setp.ne.s64 	%p32, %rd191, %rd194;
	@%p32 bra 	$L__BB0_54;
	setp.lt.s64 	%p33, %rd99, 1;
	ld.global.u64 	%rd75, [%rd74+8];
	@%p33 bra 	$L__BB0_52;
	setp.lt.s64 	%p34, %rd100, 1;
	@%p34 bra 	$L__BB0_53;
	mov.b64 	%rd241, 0;
$L__BB0_42:
	shl.b64 	%rd197, %rd241, 3;
	and.b64  	%rd198, %rd197, 34359738360;
	add.s64 	%rd199, %rd238, %rd198;
	ld.u64 	%rd77, [%rd199];
	mov.b64 	%rd244, 0;
	mov.u64 	%rd245, %rd69;
$L__BB0_43:
	sub.s64 	%rd200, %rd245, %rd244;
	shr.u64 	%rd201, %rd200, 63;
	add.s64 	%rd202, %rd200, %rd201;
	shr.s64 	%rd203, %rd202, 1;
	add.s64 	%rd80, %rd203, %rd244;
	shl.b64 	%rd204, %rd80, 4;
	add.s64 	%rd81, %rd1, %rd204;
	ld.global.u64 	%rd82, [%rd81];
	setp.ne.s64 	%p35, %rd82, %rd75;
	@%p35 bra 	$L__BB0_45;
	ld.global.u64 	%rd205, [%rd81+8];
	setp.eq.s64 	%p36, %rd205, %rd77;
	@%p36 bra 	$L__BB0_51;
$L__BB0_45:
	setp.le.s64 	%p37, %rd82, %rd75;
	@%p37 bra 	$L__BB0_47;
	add.s64 	%rd245, %rd80, -1;
	bra.uni 	$L__BB0_50;
$L__BB0_47:
	setp.ge.s64 	%p38, %rd82, %rd75;
	@%p38 bra 	$L__BB0_49;
	add.s64 	%rd244, %rd80, 1;
	bra.uni 	$L__BB0_50;
$L__BB0_49:
	ld.global.u64 	%rd206, [%rd81+8];
	setp.lt.s64 	%p39, %rd206, %rd77;
	add.s64 	%rd207, %rd80, 1;
	add.s64 	%rd208, %rd80, -1;
	selp.b64 	%rd244, %rd207, %rd244, %p39;
	selp.b64 	%rd245, %rd245, %rd208, %p39;
$L__BB0_50:
	setp.gt.s64 	%p40, %rd244, %rd245;
	@%p40 bra 	$L__BB0_53;
	bra.uni 	$L__BB0_43;
$L__BB0_51:
	add.s64 	%rd241, %rd241, 1;
	setp.ne.s64 	%p41, %rd241, %rd99;
	@%p41 bra 	$L__BB0_42;
$L__BB0_52:
	ld.param.u64 	%rd213, [_Z3solPxR11LocalVectorIxExxxxS__param_1];
	add.s64 	%rd210, %rd238, %rd209;
	st.u64 	[%rd210], %rd75;
	add.s64 	%rd248, %rd248, 1;
	cvta.to.local.u64 	%rd211, %rd213;
	ld.local.u64 	%rd238, [%rd211];
$L__BB0_53:
	add.s64 	%rd237, %rd237, 1;
	setp.lt.s64 	%p42, %rd237, %rd57;
	@%p42 bra 	$L__BB0_38;
$L__BB0_54:
	st.param.b64 	[func_retval0], %rd248;
	ret;

}
	// .globl	_Z3doiPxS_S_xxx
.visible .entry _Z3doiPxS_S_xxx(
	.param .u64 .ptr .align 1 _Z3doiPxS_S_xxx_param_0,
	.param .u64 .ptr .align 1 _Z3doiPxS_S_xxx_param_1,
	.param .u64 .ptr .align 1 _Z3doiPxS_S_xxx_param_2,
	.param .u64 _Z3doiPxS_S_xxx_param_3,
	.param .u64 _Z3doiPxS_S_xxx_param_4,
	.param .u64 _Z3doiPxS_S_xxx_param_5
)
{
	.local .align 8 .b8 	__local_depot1[32];
	.reg .b64 	%SP;
	.reg .b64 	%SPL;
	.reg .pred 	%p<31>;
	.reg .b16 	%rs<8>;
	.reg .b32 	%r<5>;
	.reg .b64 	%rd<318>;

	mov.u64 	%SPL, __local_depot1;
	cvta.local.u64 	%SP, %SPL;
	ld.param.u64 	%rd149, [_Z3doiPxS_S_xxx_param_1];
	ld.param.u64 	%rd151, [_Z3doiPxS_S_xxx_param_4];
	ld.param.u64 	%rd152, [_Z3doiPxS_S_xxx_param_5];
	cvta.to.global.u64 	%rd1, %rd149;
	add.u64 	%rd153, %SP, 0;
	add.u64 	%rd2, %SPL, 0;
	mov.u32 	%r1, %ntid.x;
	mov.u32 	%r2, %ctaid.x;
	mov.u32 	%r3, %tid.x;
	mad.lo.s32 	%r4, %r1, %r2, %r3;
	cvt.u64.u32 	%rd3, %r4;
	shr.u64 	%rd154, %rd151, 63;
	add.s64 	%rd155, %rd151, %rd154;
	shr.s64 	%rd156, %rd155, 1;
	setp.le.s64 	%p1, %rd156, %rd3;
	@%p1 bra 	$L__BB1_49;
	setp.ne.s64 	%p2, %rd152, 2;
	@%p2 bra 	$L__BB1_3;
	shl.b64 	%rd228, %rd3, 3;
	add.s64 	%rd229, %rd1, %rd228;
	mov.b64 	%rd230, 1;
	st.global.u64 	[%rd229], %rd230;
	bra.uni 	$L__BB1_49;
$L__BB1_3:
	ld.param.u64 	%rd233, [_Z3doiPxS_S_xxx_param_2];
	mov.b64 	%rd157, 16;
	st.local.u64 	[%rd2+16], %rd157;
	{ // callseq 1, 0
	.param .b64 param0;
	st.param.b64 	[param0], 128;
	.param .b64 retval0;
	call.uni (retval0), 
	malloc, 
	(
	param0
	);
	ld.param.b64 	%rd248, [retval0];
	} // callseq 1
	st.local.u64 	[%rd2], %rd248;
	shl.b64 	%rd159, %rd3, 4;
	cvta.to.global.u64 	%rd160, %rd233;
	add.s64 	%rd161, %rd160, %rd159;
	ld.global.u64 	%rd162, [%rd161];
	st.u64 	[%rd248], %rd162;
	ld.global.u64 	%rd163, [%rd161+8];
	st.u64 	[%rd248+8], %rd163;
	add.s64 	%rd247, %rd248, 16;
	st.local.u64 	[%rd2+8], %rd247;
	mov.b64 	%rd164, 2;
	st.local.u64 	[%rd2+24], %rd164;
	add.s64 	%rd6, %rd152, -2;
	setp.lt.s64 	%p3, %rd152, 3;
	@%p3 bra 	$L__BB1_48;
	add.s64 	%rd169, %rd152, -3;
	and.b64  	%rd7, %rd6, 3;
	setp.lt.u64 	%p4, %rd169, 3;
	mov.b64 	%rd245, 2;
	mov.b64 	%rd246, 16;
	mov.u64 	%rd243, %rd248;
	@%p4 bra 	$L__BB1_27;
	mov.b64 	%rd241, 0;
	mov.b64 	%rd245, 2;
	mov.b64 	%rd246, 16;
	mov.u64 	%rd243, %rd248;
$L__BB1_6:
	.pragma "nounroll";
	sub.s64 	%rd15, %rd247, %rd248;
	shr.s64 	%rd16, %rd15, 3;
	setp.lt.u64 	%p5, %rd16, %rd246;
	@%p5 bra 	$L__BB1_11;
	shl.b64 	%rd173, %rd246, 4;
	{ // callseq 2, 0
	.param .b64 param0;
	st.param.b64 	[param0], %rd173;
	.param .b64 retval0;
	call.uni (retval0), 
	malloc, 
	(
	param0
	);
	ld.param.b64 	%rd243, [retval0];
	} // callseq 2
	setp.eq.s64 	%p6, %rd15, 0;
	@%p6 bra 	$L__BB1_10;
	mov.b64 	%rd242, 0;
$L__BB1_9:
	add.s64 	%rd176, %rd248, %rd242;
	ld.u8 	%rs1, [%rd176];
	add.s64 	%rd177, %rd243, %rd242;
	st.u8 	[%rd177], %rs1;
	add.s64 	%rd242, %rd242, 1;
	setp.lt.u64 	%p7, %rd242, %rd15;
	@%p7 bra 	$L__BB1_9;
$L__BB1_10:
	shl.b64 	%rd246, %rd246, 1;
	{ // callseq 3, 0
	.param .b64 param0;
	st.param.b64 	[param0], %rd248;
	call.uni 
	free, 
	(
	param0
	);
	} // callseq 3
	add.s64 	%rd247, %rd243, %rd15;
	mov.u64 	%rd245, %rd16;
	mov.u64 	%rd248, %rd243;
$L__BB1_11:
	mov.b64 	%rd178, 0;
	st.u64 	[%rd247], %rd178;
	add.s64 	%rd254, %rd247, 8;
	add.s64 	%rd252, %rd245, 1;
	sub.s64 	%rd30, %rd254, %rd248;
	shr.s64 	%rd31, %rd30, 3;
	setp.lt.u64 	%p8, %rd31, %rd246;
	@%p8 bra 	$L__BB1_16;
	shl.b64 	%rd179, %rd246, 4;
	{ // callseq 4, 0
	.param .b64 param0;
	st.param.b64 	[param0], %rd179;
	.param .b64 retval0;
	call.uni (retval0), 
	malloc, 
	(
	param0
	);
	ld.param.b64 	%rd243, [retval0];
	} // callseq 4
	setp.eq.s64 	%p9, %rd30, 0;
	@%p9 bra 	$L__BB1_15;
	mov.b64 	%rd249, 0;
$L__BB1_14:
	add.s64 	%rd182, %rd248, %rd249;
	ld.u8 	%rs2, [%rd182];
	add.s64 	%rd183, %rd243, %rd249;
	st.u8 	[%rd183], %rs2;
	add.s64 	%rd249, %rd249, 1;
	setp.lt.u64 	%p10, %rd249, %rd30;
	@%p10 bra 	$L__BB1_14;
$L__BB1_15:
	shl.b64 	%rd246, %rd246, 1;
	{ // callseq 5, 0
	.param .b64 param0;
	st.param.b64 	[param0], %rd248;
	call.uni 
	free, 
	(
	param0
	);
	} // callseq 5
	add.s64 	%rd254, %rd243, %rd30;
	mov.u64 	%rd252, %rd31;
	mov.u64 	%rd248, %rd243;
$L__BB1_16:
	mov.b64 	%rd184, 0;
	st.u64 	[%rd254], %rd184;
	add.s64 	%rd261, %rd254, 8;
	add.s64 	%rd259, %rd252, 1;
	sub.s64 	%rd45, %rd261, %rd248;
	shr.s64 	%rd46, %rd45, 3;
	setp.lt.u64 	%p11, %rd46, %rd246;
	@%p11 bra 	$L__BB1_21;
	shl.b64 	%rd185, %rd246, 4;
	{ // callseq 6, 0
	.param .b64 param0;
	st.param.b64 	[param0], %rd185;
	.param .b64 retval0;
	call.uni (retval0), 
	malloc, 
	(
	param0
	);
	ld.param.b64 	%rd243, [retval0];
	} // callseq 6
	setp.eq.s64 	%p12, %rd45, 0;
	@%p12 bra 	$L__BB1_20;
	mov.b64 	%rd256, 0;
$L__BB1_19:
	add.s64 	%rd188, %rd248, %rd256;
	ld.u8 	%rs3, [%rd188];
	add.s64 	%rd189, %rd243, %rd256;
	st.u8 	[%rd189], %rs3;
	add.s64 	%rd256, %rd256, 1;
	setp.lt.u64 	%p13, %rd256, %rd45;
	@%p13 bra 	$L__BB1_19;
$L__BB1_20:
	shl.b64 	%rd246, %rd246, 1;
	{ // callseq 7, 0
	.param .b64 param0;
	st.param.b64 	[param0], %rd248;
	call.uni 
	free, 
	(
	param0
	);
	} // callseq 7
	add.s64 	%rd261, %rd243, %rd45;
	mov.u64 	%rd259, %rd46;
	mov.u64 	%rd248, %rd243;
$L__BB1_21:
	mov.b64 	%rd190, 0;
	st.u64 	[%rd261], %rd190;
	add.s64 	%rd268, %rd261, 8;
	add.s64 	%rd266, %rd259, 1;
	sub.s64 	%rd60, %rd268, %rd248;
	shr.s64 	%rd61, %rd60, 3;
	setp.lt.u64 	%p14, %rd61, %rd246;
	@%p14 bra 	$L__BB1_26;
	shl.b64 	%rd191, %rd246, 4;
	{ // callseq 8, 0
	.param .b64 param0;
	st.param.b64 	[param0], %rd191;
	.param .b64 retval0;
	call.uni (retval0), 
	malloc, 
	(
	param0
	);
	ld.param.b64 	%rd243, [retval0];
	} // callseq 8
	setp.eq.s64 	%p15, %rd60, 0;
	@%p15 bra 	$L__BB1_25;
	mov.b64 	%rd263, 0;
$L__BB1_24:
	add.s64 	%rd194, %rd248, %rd263;
	ld.u8 	%rs4, [%rd194];
	add.s64 	%rd195, %rd243, %rd263;
	st.u8 	[%rd195], %rs4;
	add.s64 	%rd263, %rd263, 1;
	setp.lt.u64 	%p16, %rd263, %rd60;
	@%p16 bra 	$L__BB1_24;
$L__BB1_25:
	shl.b64 	%rd246, %rd246, 1;
	{ // callseq 9, 0
	.param .b64 param0;
	st.param.b64 	[param0], %rd248;
	call.uni 
	free, 
	(
	param0
	);
	} // callseq 9
	add.s64 	%rd268, %rd243, %rd60;
	mov.u64 	%rd266, %rd61;
	mov.u64 	%rd248, %rd243;
$L__BB1_26:
	mov.b64 	%rd196, 0;
	st.u64 	[%rd268], %rd196;
	add.s64 	%rd247, %rd268, 8;
	add.s64 	%rd245, %rd266, 1;
	add.s64 	%rd241, %rd241, 4;
	and.b64  	%rd198, %rd6, -4;
	setp.ne.s64 	%p17, %rd241, %rd198;
	@%p17 bra 	$L__BB1_6;
$L__BB1_27:
	setp.eq.s64 	%p18, %rd7, 0;
	@%p18 bra 	$L__BB1_47;
	setp.eq.s64 	%p19, %rd7, 1;
	@%p19 bra 	$L__BB1_40;
	sub.s64 	%rd87, %rd247, %rd248;
	shr.s64 	%rd88, %rd87, 3;
	setp.lt.u64 	%p20, %rd88, %rd246;
	@%p20 bra 	$L__BB1_34;
	shl.b64 	%rd201, %rd246, 4;
	{ // callseq 10, 0
	.param .b64 param0;
	st.param.b64 	[param0], %rd201;
	.param .b64 retval0;
	call.uni (retval0), 
	malloc, 
	(
	param0
	);
	ld.param.b64 	%rd243, [retval0];
	} // callseq 10
	setp.eq.s64 	%p21, %rd87, 0;
	@%p21 bra 	$L__BB1_33;
	mov.b64 	%rd281, 0;
$L__BB1_32:
	add.s64 	%rd204, %rd248, %rd281;
	ld.u8 	%rs5, [%rd204];
	add.s64 	%rd205, %rd243, %rd281;
	st.u8 	[%rd205], %rs5;
	add.s64 	%rd281, %rd281, 1;
	setp.lt.u64 	%p22, %rd281, %rd87;
	@%p22 bra 	$L__BB1_32;
$L__BB1_33:
	shl.b64 	%rd246, %rd246, 1;
	{ // callseq 11, 0
	.param .b64 param0;
	st.param.b64 	[param0], %rd248;
	call.uni 
	free, 
	(
	param0
	);
	} // callseq 11
	add.s64 	%rd247, %rd243, %rd87;
	mov.u64 	%rd245, %rd88;
	mov.u64 	%rd248, %rd243;
$L__BB1_34:
	mov.b64 	%rd206, 0;
	st.u64 	[%rd247], %rd206;
	add.s64 	%rd293, %rd247, 8;
	add.s64 	%rd291, %rd245, 1;
	sub.s64 	%rd102, %rd293, %rd248;
	shr.s64 	%rd103, %rd102, 3;
	setp.lt.u64 	%p23, %rd103, %rd246;
	@%p23 bra 	$L__BB1_39;
	shl.b64 	%rd207, %rd246, 4;
	{ // callseq 12, 0
	.param .b64 param0;
	st.param.b64 	[param0], %rd207;
	.param .b64 retval0;
	call.uni (retval0), 
	malloc, 
	(
	param0
	);
	ld.param.b64 	%rd243, [retval0];
	} // callseq 12
	setp.eq.s64 	%p24, %rd102, 0;
	@%p24 bra 	$L__BB1_38;
	mov.b64 	%rd288, 0;
$L__BB1_37:
	add.s64 	%rd210, %rd248, %rd288;
	ld.u8 	%rs6, [%rd210];
	add.s64 	%rd211, %rd243, %rd288;
	st.u8 	[%rd211], %rs6;
	add.s64 	%rd288, %rd288, 1;
	setp.lt.u64 	%p25, %rd288, %rd102;
	@%p25 bra 	$L__BB1_37;
$L__BB1_38:
	shl.b64 	%rd246, %rd246, 1;
	{ // callseq 13, 0
	.param .b64 param0;
	st.param.b64 	[param0], %rd248;
	call.uni 
	free, 
	(
	param0
	);
	} // callseq 13
	add.s64 	%rd293, %rd243, %rd102;
	mov.u64 	%rd291, %rd103;
	mov.u64 	%rd248, %rd243;
$L__BB1_39:
	mov.b64 	%rd212, 0;
	st.u64 	[%rd293], %rd212;
	add.s64 	%rd245, %rd291, 1;
	add.s64 	%rd247, %rd293, 8;
$L__BB1_40:
	and.b64  	%rd213, %rd152, 1;
	setp.eq.b64 	%p26, %rd213, 1;
	not.pred 	%p27, %p26;
	@%p27 bra 	$L__BB1_47;
	sub.s64 	%rd128, %rd247, %rd248;
	shr.s64 	%rd129, %rd128, 3;
	setp.lt.u64 	%p28, %rd129, %rd246;
	@%p28 bra 	$L__BB1_46;
	shl.b64 	%rd214, %rd246, 4;
	{ // callseq 14, 0
	.param .b64 param0;
	st.param.b64 	[param0], %rd214;
	.param .b64 retval0;
	call.uni (retval0), 
	malloc, 
	(
	param0
	);
	ld.param.b64 	%rd243, [retval0];
	} // callseq 14
	setp.eq.s64 	%p29, %rd128, 0;
	@%p29 bra 	$L__BB1_45;
	mov.b64 	%rd306, 0;
$L__BB1_44:
	add.s64 	%rd217, %rd248, %rd306;
	ld.u8 	%rs7, [%rd217];
	add.s64 	%rd218, %rd243, %rd306;
	st.u8 	[%rd218], %rs7;
	add.s64 	%rd306, %rd306, 1;
	setp.lt.u64 	%p30, %rd306, %rd128;
	@%p30 bra 	$L__BB1_44;
$L__BB1_45:
	{ // callseq 15, 0
	.param .b64 param0;
	st.param.b64 	[param0], %rd248;
	call.uni 
	free, 
	(
	param0
	);
	} // callseq 15
	add.s64 	%rd247, %rd243, %rd128;
	shl.b64 	%rd246, %rd246, 1;
	mov.u64 	%rd245, %rd129;
	mov.u64 	%rd248, %rd243;
$L__BB1_46:
	mov.b64 	%rd219, 0;
	st.u64 	[%rd247], %rd219;
	add.s64 	%rd247, %rd247, 8;
	add.s64 	%rd245, %rd245, 1;
$L__BB1_47:
	cvta.to.local.u64 	%rd221, %rd153;
	st.local.u64 	[%rd221+16], %rd246;
	st.local.u64 	[%rd221], %rd243;
	st.local.u64 	[%rd221+8], %rd247;
	st.local.u64 	[%rd221+24], %rd245;
$L__BB1_48:
	ld.param.u64 	%rd234, [_Z3doiPxS_S_xxx_param_2];
	ld.param.u64 	%rd232, [_Z3doiPxS_S_xxx_param_1];
	ld.param.u64 	%rd231, [_Z3doiPxS_S_xxx_param_0];
	{ // callseq 16, 0
	.param .b64 param0;
	st.param.b64 	[param0], %rd231;
	.param .b64 param1;
	st.param.b64 	[param1], %rd153;
	.param .b64 param2;
	st.param.b64 	[param2], %rd152;
	.param .b64 param3;
	st.param.b64 	[param3], 2;
	.param .b64 param4;
	st.param.b64 	[param4], %rd151;
	.param .b64 param5;
	st.param.b64 	[param5], %rd234;
	.param .b64 retval0;
	call.uni (retval0), 
	_Z3solPxR11LocalVectorIxExxxxS_, 
	(
	param0, 
	param1, 
	param2, 
	param3, 
	param4, 
	param5
	);
	ld.param.b64 	%rd223, [retval0];
	} // callseq 16
	cvta.to.global.u64 	%rd225, %rd232;
	shl.b64 	%rd226, %rd3, 3;
	add.s64 	%rd227, %rd225, %rd226;
	st.global.u64 	[%rd227], %rd223;
	{ // callseq 17, 0
	.param .b64 param0;
	st.param.b64 	[param0], %rd248;
	call.uni 
	free, 
	(
	param0
	);
	} // callseq 17
$L__BB1_49:
	ret;

}
	// .globl	_Z19count_three_cliquesPxS_xxS_
.visible .entry _Z19count_three_cliquesPxS_xxS_(
	.param .u64 .ptr .align 1 _Z19count_three_cliquesPxS_xxS__param_0,
	.param .u64 .ptr .align 1 _Z19count_three_cliquesPxS_xxS__param_1,
	.param .u64 _Z19count_three_cliquesPxS_xxS__param_2,
	.param .u64 _Z19count_three_cliquesPxS_xxS__param_3,
	.param .u64 .ptr .align 1 _Z19count_three_cliquesPxS_xxS__param_4
)
{
	.reg .pred 	%p<23>;
	.reg .b32 	%r<5>;
	.reg .b64 	%rd<123>;

	ld.param.u64 	%rd50, [_Z19count_three_cliquesPxS_xxS__param_1];
	ld.param.u64 	%rd48, [_Z19count_three_cliquesPxS_xxS__param_3];
	cvta.to.global.u64 	%rd1, %rd50;
	mov.u32 	%r1, %ntid.x;
	mov.u32 	%r2, %ctaid.x;
	mov.u32 	%r3, %tid.x;
	mad.lo.s32 	%r4, %r1, %r2, %r3;
	cvt.u64.u32 	%rd2, %r4;
	shr.u64 	%rd51, %rd48, 63;
	add.s64 	%rd52, %rd48, %rd51;
	shr.s64 	%rd3, %rd52, 1;
	setp.le.s64 	%p1, %rd3, %rd2;
	@%p1 bra 	$L__BB2_29;
	ld.param.u64 	%rd102, [_Z19count_three_cliquesPxS_xxS__param_3];
	shl.b64 	%rd54, %rd2, 4;
	add.s64 	%rd4, %rd1, %rd54;
	ld.global.u64 	%rd5, [%rd4+8];
	setp.lt.s64 	%p2, %rd102, 2;
	mov.b64 	%rd110, -1;
	@%p2 bra 	$L__BB2_4;
	add.s64 	%rd108, %rd3, -1;
	mov.b64 	%rd109, 0;
	mov.b64 	%rd110, -1;
$L__BB2_3:
	sub.s64 	%rd57, %rd108, %rd109;
	shr.u64 	%rd58, %rd57, 63;
	add.s64 	%rd59, %rd57, %rd58;
	shr.s64 	%rd60, %rd59, 1;
	add.s64 	%rd61, %rd60, %rd109;
	shl.b64 	%rd62, %rd61, 4;
	add.s64 	%rd63, %rd1, %rd62;
	ld.global.u64 	%rd64, [%rd63];
	setp.eq.s64 	%p3, %rd64, %rd5;
	selp.b64 	%rd110, %rd61, %rd110, %p3;
	setp.lt.s64 	%p4, %rd64, %rd5;
	add.s64 	%rd65, %rd61, -1;
	add.s64 	%rd66, %rd61, 1;
	selp.b64 	%rd109, %rd66, %rd109, %p4;
	selp.b64 	%rd108, %rd108, %rd65, %p4;
	setp.le.s64 	%p5, %rd109, %rd108;
	@%p5 bra 	$L__BB2_3;
$L__BB2_4:
	setp.eq.s64 	%p6, %rd110, -1;
	@%p6 bra 	$L__BB2_29;
	setp.ge.s64 	%p7, %rd110, %rd3;
	mov.b64 	%rd122, 0;
	@%p7 bra 	$L__BB2_28;
	ld.param.u64 	%rd103, [_Z19count_three_cliquesPxS_xxS__param_3];
	setp.lt.s64 	%p8, %rd103, 1;
	@%p8 bra 	$L__BB2_28;
	mov.b64 	%rd122, 0;
$L__BB2_8:
	shl.b64 	%rd70, %rd110, 4;
	add.s64 	%rd16, %rd1, %rd70;
	ld.global.u64 	%rd71, [%rd16];
	setp.ne.s64 	%p9, %rd71, %rd5;
	@%p9 bra 	$L__BB2_28;
	ld.param.u64 	%rd104, [_Z19count_three_cliquesPxS_xxS__param_3];
	add.s64 	%rd116, %rd104, -1;
	ld.global.u64 	%rd18, [%rd16+8];
	ld.global.u64 	%rd19, [%rd4];
	mov.b64 	%rd115, 0;
$L__BB2_10:
	ld.param.u64 	%rd100, [_Z19count_three_cliquesPxS_xxS__param_0];
	sub.s64 	%rd73, %rd116, %rd115;
	shr.u64 	%rd74, %rd73, 63;
	add.s64 	%rd75, %rd73, %rd74;
	shr.s64 	%rd76, %rd75, 1;
	add.s64 	%rd22, %rd76, %rd115;
	shl.b64 	%rd77, %rd22, 4;
	cvta.to.global.u64 	%rd78, %rd100;
	add.s64 	%rd23, %rd78, %rd77;
	ld.global.u64 	%rd24, [%rd23];
	setp.ne.s64 	%p10, %rd24, %rd18;
	@%p10 bra 	$L__BB2_18;
	ld.global.u64 	%rd79, [%rd23+8];
	setp.ne.s64 	%p11, %rd79, %rd19;
	@%p11 bra 	$L__BB2_18;
	ld.param.u64 	%rd105, [_Z19count_three_cliquesPxS_xxS__param_3];
	add.s64 	%rd120, %rd105, -1;
	mov.b64 	%rd119, 0;
$L__BB2_13:
	ld.param.u64 	%rd101, [_Z19count_three_cliquesPxS_xxS__param_0];
	sub.s64 	%rd85, %rd120, %rd119;
	shr.u64 	%rd86, %rd85, 63;
	add.s64 	%rd87, %rd85, %rd86;
	shr.s64 	%rd88, %rd87, 1;
	add.s64 	%rd34, %rd88, %rd119;
	shl.b64 	%rd89, %rd34, 4;
	cvta.to.global.u64 	%rd90, %rd101;
	add.s64 	%rd35, %rd90, %rd89;
	ld.global.u64 	%rd36, [%rd35];
	setp.ne.s64 	%p16, %rd36, %rd18;
	@%p16 bra 	$L__BB2_15;
	ld.global.u64 	%rd92, [%rd35+8];
	setp.eq.s64 	%p17, %rd92, %rd5;
	mov.b64 	%rd121, 1;
	@%p17 bra 	$L__BB2_27;
$L__BB2_15:
	setp.gt.s64 	%p18, %rd36, %rd18;
	@%p18 bra 	$L__BB2_25;
	setp.lt.s64 	%p19, %rd36, %rd18;
	@%p19 bra 	$L__BB2_24;
	ld.global.u64 	%rd93, [%rd35+8];
	setp.lt.s64 	%p20, %rd93, %rd5;
	add.s64 	%rd94, %rd34, 1;
	add.s64 	%rd95, %rd34, -1;
	selp.b64 	%rd119, %rd94, %rd119, %p20;
	selp.b64 	%rd120, %rd120, %rd95, %p20;
	bra.uni 	$L__BB2_26;
$L__BB2_18:
	setp.le.s64 	%p12, %rd24, %rd18;
	@%p12 bra 	$L__BB2_20;
	add.s64 	%rd116, %rd22, -1;
	bra.uni 	$L__BB2_23;
$L__BB2_20:
	setp.ge.s64 	%p13, %rd24, %rd18;
	@%p13 bra 	$L__BB2_22;
	add.s64 	%rd115, %rd22, 1;
	bra.uni 	$L__BB2_23;
$L__BB2_22:
	ld.global.u64 	%rd80, [%rd23+8];
	setp.lt.s64 	%p14, %rd80, %rd19;
	add.s64 	%rd81, %rd22, 1;
	add.s64 	%rd82, %rd22, -1;
	selp.b64 	%rd115, %rd81, %rd115, %p14;
	selp.b64 	%rd116, %rd116, %rd82, %p14;
$L__BB2_23:
	setp.gt.s64 	%p15, %rd115, %rd116;
	mov.b64 	%rd121, 0;
	@%p15 bra 	$L__BB2_27;
	bra.uni 	$L__BB2_10;
$L__BB2_24:
	add.s64 	%rd119, %rd34, 1;
	bra.uni 	$L__BB2_26;
$L__BB2_25:
	add.s64 	%rd120, %rd34, -1;
$L__BB2_26:
	setp.le.s64 	%p21, %rd119, %rd120;
	mov.b64 	%rd121, 0;
	@%p21 bra 	$L__BB2_13;
$L__BB2_27:
	add.s64 	%rd122, %rd121, %rd122;
	add.s64 	%rd110, %rd110, 1;
	setp.lt.s64 	%p22, %rd110, %rd3;
	@%p22 bra 	$L__BB2_8;
$L__BB2_28:
	ld.param.u64 	%rd106, [_Z19count_three_cliquesPxS_xxS__param_4];
	cvta.to.global.u64 	%rd97, %rd106;
	shl.b64 	%rd98, %rd2, 3;
	add.s64 	%rd99, %rd97, %rd98;
	st.global.u64 	[%rd99], %rd122;
$L__BB2_29:
	ret;

}
	// .globl	_Z18make_three_cliquesPxS_xxS_S_
.visible .entry _Z18make_three_cliquesPxS_xxS_S_(
	.param .u64 .ptr .align 1 _Z18make_three_cliquesPxS_xxS_S__param_0,
	.param .u64 .ptr .align 1 _Z18make_three_cliquesPxS_xxS_S__param_1,
	.param .u64 _Z18make_three_cliquesPxS_xxS_S__param_2,
	.param .u64 _Z18make_three_cliquesPxS_xxS_S__param_3,
	.param .u64 .ptr .align 1 _Z18make_three_cliquesPxS_xxS_S__param_4,
	.param .u64 .ptr .align 1 _Z18make_three_cliquesPxS_xxS_S__param_5
)
{
	.reg .pred 	%p<24>;
	.reg .b32 	%r<5>;
	.reg .b64 	%rd<118>;

	ld.param.u64 	%rd52, [_Z18make_three_cliquesPxS_xxS_S__param_0];
	ld.param.u64 	%rd53, [_Z18make_three_cliquesPxS_xxS_S__param_1];
	ld.param.u64 	%rd49, [_Z18make_three_cliquesPxS_xxS_S__param_3];
	ld.param.u64 	%rd50, [_Z18make_three_cliquesPxS_xxS_S__param_4];
	cvta.to.global.u64 	%rd1, %rd52;
	cvta.to.global.u64 	%rd2, %rd53;
	mov.u32 	%r1, %ntid.x;
	mov.u32 	%r2, %ctaid.x;
	mov.u32 	%r3, %tid.x;
	mad.lo.s32 	%r4, %r1, %r2, %r3;
	cvt.u64.u32 	%rd3, %r4;
	shr.u64 	%rd54, %rd49, 63;
	add.s64 	%rd55, %rd49, %rd54;
	shr.s64 	%rd4, %rd55, 1;
	setp.le.s64 	%p1, %rd4, %rd3;
	@%p1 bra 	$L__BB3_27;
	ld.param.u64 	%rd98, [_Z18make_three_cliquesPxS_xxS_S__param_3];
	cvta.to.global.u64 	%rd57, %rd50;
	shl.b64 	%rd58, %rd3, 3;
	add.s64 	%rd59, %rd57, %rd58;
	ld.global.u64 	%rd108, [%rd59];
	shl.b64 	%rd60, %rd3, 4;
	add.s64 	%rd6, %rd2, %rd60;
	setp.lt.s64 	%p2, %rd98, 2;
	mov.b64 	%rd106, -1;
	@%p2 bra 	$L__BB3_4;
	ld.global.u64 	%rd7, [%rd6+8];
	add.s64 	%rd104, %rd4, -1;
	mov.b64 	%rd105, 0;
	mov.b64 	%rd106, -1;
$L__BB3_3:
	sub.s64 	%rd63, %rd104, %rd105;
	shr.u64 	%rd64, %rd63, 63;
	add.s64 	%rd65, %rd63, %rd64;
	shr.s64 	%rd66, %rd65, 1;
	add.s64 	%rd67, %rd66, %rd105;
	shl.b64 	%rd68, %rd67, 4;
	add.s64 	%rd69, %rd2, %rd68;
	ld.global.u64 	%rd70, [%rd69];
	setp.eq.s64 	%p3, %rd70, %rd7;
	selp.b64 	%rd106, %rd67, %rd106, %p3;
	setp.lt.s64 	%p4, %rd70, %rd7;
	add.s64 	%rd71, %rd67, -1;
	add.s64 	%rd72, %rd67, 1;
	selp.b64 	%rd105, %rd72, %rd105, %p4;
	selp.b64 	%rd104, %rd104, %rd71, %p4;
	setp.le.s64 	%p5, %rd105, %rd104;
	@%p5 bra 	$L__BB3_3;
$L__BB3_4:
	setp.eq.s64 	%p6, %rd106, -1;
	setp.ge.s64 	%p7, %rd106, %rd4;
	or.pred  	%p8, %p6, %p7;
	@%p8 bra 	$L__BB3_27;
	ld.param.u64 	%rd99, [_Z18make_three_cliquesPxS_xxS_S__param_3];
	setp.lt.s64 	%p9, %rd99, 1;
	@%p9 bra 	$L__BB3_27;
$L__BB3_6:
	shl.b64 	%rd73, %rd106, 4;
	add.s64 	%rd18, %rd2, %rd73;
	ld.global.u64 	%rd19, [%rd18];
	ld.global.u64 	%rd74, [%rd6+8];
	setp.ne.s64 	%p10, %rd19, %rd74;
	@%p10 bra 	$L__BB3_27;
	ld.param.u64 	%rd100, [_Z18make_three_cliquesPxS_xxS_S__param_3];
	add.s64 	%rd112, %rd100, -1;
	ld.global.u64 	%rd21, [%rd18+8];
	ld.global.u64 	%rd22, [%rd6];
	mov.b64 	%rd111, 0;
$L__BB3_8:
	sub.s64 	%rd76, %rd112, %rd111;
	shr.u64 	%rd77, %rd76, 63;
	add.s64 	%rd78, %rd76, %rd77;
	shr.s64 	%rd79, %rd78, 1;
	add.s64 	%rd25, %rd79, %rd111;
	shl.b64 	%rd80, %rd25, 4;
	add.s64 	%rd26, %rd1, %rd80;
	ld.global.u64 	%rd27, [%rd26];
	setp.ne.s64 	%p11, %rd27, %rd21;
	@%p11 bra 	$L__BB3_16;
	ld.global.u64 	%rd81, [%rd26+8];
	setp.ne.s64 	%p12, %rd81, %rd22;
	@%p12 bra 	$L__BB3_16;
	ld.param.u64 	%rd101, [_Z18make_three_cliquesPxS_xxS_S__param_3];
	add.s64 	%rd116, %rd101, -1;
	mov.b64 	%rd115, 0;
$L__BB3_11:
	sub.s64 	%rd86, %rd116, %rd115;
	shr.u64 	%rd87, %rd86, 63;
	add.s64 	%rd88, %rd86, %rd87;
	shr.s64 	%rd89, %rd88, 1;
	add.s64 	%rd37, %rd89, %rd115;
	shl.b64 	%rd90, %rd37, 4;
	add.s64 	%rd38, %rd1, %rd90;
	ld.global.u64 	%rd39, [%rd38];
	setp.ne.s64 	%p17, %rd39, %rd21;
	@%p17 bra 	$L__BB3_13;
	ld.global.u64 	%rd91, [%rd38+8];
	setp.eq.s64 	%p18, %rd91, %rd19;
	@%p18 bra 	$L__BB3_25;
$L__BB3_13:
	setp.gt.s64 	%p19, %rd39, %rd21;
	@%p19 bra 	$L__BB3_23;
	setp.lt.s64 	%p20, %rd39, %rd21;
	@%p20 bra 	$L__BB3_22;
	ld.global.u64 	%rd92, [%rd38+8];
	setp.lt.s64 	%p21, %rd92, %rd19;
	add.s64 	%rd93, %rd37, 1;
	add.s64 	%rd94, %rd37, -1;
	selp.b64 	%rd115, %rd93, %rd115, %p21;
	selp.b64 	%rd116, %rd116, %rd94, %p21;
	bra.uni 	$L__BB3_24;
$L__BB3_16:
	setp.le.s64 	%p13, %rd27, %rd21;
	@%p13 bra 	$L__BB3_18;
	add.s64 	%rd112, %rd25, -1;
	bra.uni 	$L__BB3_21;
$L__BB3_18:
	setp.ge.s64 	%p14, %rd27, %rd21;
	@%p14 bra 	$L__BB3_20;
	add.s64 	%rd111, %rd25, 1;
	bra.uni 	$L__BB3_21;
$L__BB3_20:
	ld.global.u64 	%rd82, [%rd26+8];
	setp.lt.s64 	%p15, %rd82, %rd22;
	add.s64 	%rd83, %rd25, 1;
	add.s64 	%rd84, %rd25, -1;
	selp.b64 	%rd111, %rd83, %rd111, %p15;
	selp.b64 	%rd112, %rd112, %rd84, %p15;
$L__BB3_21:
	setp.gt.s64 	%p16, %rd111, %rd112;
	@%p16 bra 	$L__BB3_26;
	bra.uni 	$L__BB3_8;
$L__BB3_22:
	add.s64 	%rd115, %rd37, 1;
	bra.uni 	$L__BB3_24;
$L__BB3_23:
	add.s64 	%rd116, %rd37, -1;
$L__BB3_24:
	setp.gt.s64 	%p22, %rd115, %rd116;
	@%p22 bra 	$L__BB3_26;
	bra.uni 	$L__BB3_11;
$L__BB3_25:
	ld.param.u64 	%rd102, [_Z18make_three_cliquesPxS_xxS_S__param_5];
	cvta.to.global.u64 	%rd95, %rd102;
	mad.lo.s64 	%rd96, %rd108, 24, %rd95;
	st.global.u64 	[%rd96], %rd22;
	ld.global.u64 	%rd97, [%rd6+8];
	st.global.u64 	[%rd96+8], %rd97;
	st.global.u64 	[%rd96+16], %rd21;
	add.s64 	%rd108, %rd108, 1;
$L__BB3_26:
	add.s64 	%rd106, %rd106, 1;
	setp.lt.s64 	%p23, %rd106, %rd4;
	@%p23 bra 	$L__BB3_6;
$L__BB3_27:
	ret;

}
	// .globl	_Z16solution_greaterPxS_S_xxxxS_
.visible .entry _Z16solution_greaterPxS_S_xxxxS_(
	.param .u64 .ptr .align 1 _Z16solution_greaterPxS_S_xxxxS__param_0,
	.param .u64 .ptr .align 1 _Z16solution_greaterPxS_S_xxxxS__param_1,
	.param .u64 .ptr .align 1 _Z16solution_greaterPxS_S_xxxxS__param_2,
	.param .u64 _Z16solution_greaterPxS_S_xxxxS__param_3,
	.param .u64 _Z16solution_greaterPxS_S_xxxxS__param_4,
	.param .u64 _Z16solution_greaterPxS_S_xxxxS__param_5,
	.param .u64 _Z16solution_greaterPxS_S_xxxxS__param_6,
	.param .u64 .ptr .align 1 _Z16solution_greaterPxS_S_xxxxS__param_7
)
{
	.reg .pred 	%p<159>;
	.reg .b16 	%rs<10>;
	.reg .b32 	%r<38>;
	.reg .b64 	%rd<663>;

	ld.param.u64 	%rd289, [_Z16solution_greaterPxS_S_xxxxS__param_0];
	ld.param.u64 	%rd284, [_Z16solution_greaterPxS_S_xxxxS__param_1];
	ld.param.u64 	%rd290, [_Z16solution_greaterPxS_S_xxxxS__param_2];
	ld.param.u64 	%rd286, [_Z16solution_greaterPxS_S_xxxxS__param_5];
	ld.param.u64 	%rd287, [_Z16solution_greaterPxS_S_xxxxS__param_6];
	ld.param.u64 	%rd288, [_Z16solution_greaterPxS_S_xxxxS__param_7];
	cvta.to.global.u64 	%rd1, %rd289;
	cvta.to.global.u64 	%rd2, %rd284;
	cvta.to.global.u64 	%rd3, %rd290;
	mov.u32 	%r13, %ntid.x;
	mov.u32 	%r14, %ctaid.x;
	mov.u32 	%r15, %tid.x;
	mad.lo.s32 	%r16, %r13, %r14, %r15;
	cvt.u64.u32 	%rd4, %r16;
	setp.le.s64 	%p1, %rd287, %rd4;
	@%p1 bra 	$L__BB4_199;
	cvta.to.global.u64 	%rd291, %rd288;
	shl.b64 	%rd292, %rd4, 3;
	add.s64 	%rd5, %rd291, %rd292;
	mov.b64 	%rd293, 0;
	st.global.u64 	[%rd5], %rd293;
	setp.gt.s64 	%p2, %rd286, 5;
	@%p2 bra 	$L__BB4_17;
	setp.eq.s64 	%p5, %rd286, 4;
	@%p5 bra 	$L__BB4_32;
	setp.eq.s64 	%p6, %rd286, 5;
	@%p6 bra 	$L__BB4_4;
	bra.uni 	$L__BB4_199;
$L__BB4_4:
	mad.lo.s64 	%rd49, %rd4, 24, %rd3;
	ld.global.u64 	%rd50, [%rd49+16];
	add.s64 	%rd586, %rd287, -1;
	mov.b64 	%rd587, 0;
	mov.b64 	%rd589, -1;
$L__BB4_5:
	sub.s64 	%rd484, %rd586, %rd587;
	shr.u64 	%rd485, %rd484, 63;
	add.s64 	%rd486, %rd484, %rd485;
	shr.s64 	%rd487, %rd486, 1;
	add.s64 	%rd488, %rd487, %rd587;
	mad.lo.s64 	%rd489, %rd488, 24, %rd3;
	ld.global.u64 	%rd490, [%rd489];
	setp.eq.s64 	%p114, %rd490, %rd50;
	selp.b64 	%rd589, %rd488, %rd589, %p114;
	setp.lt.s64 	%p115, %rd490, %rd50;
	add.s64 	%rd491, %rd488, -1;
	add.s64 	%rd492, %rd488, 1;
	selp.b64 	%rd587, %rd492, %rd587, %p115;
	selp.b64 	%rd586, %rd586, %rd491, %p115;
	setp.le.s64 	%p116, %rd587, %rd586;
	@%p116 bra 	$L__BB4_5;
	setp.eq.s64 	%p117, %rd589, -1;
	setp.ge.s64 	%p118, %rd589, %rd287;
	or.pred  	%p119, %p117, %p118;
	@%p119 bra 	$L__BB4_199;
	ld.param.u64 	%rd567, [_Z16solution_greaterPxS_S_xxxxS__param_4];
	setp.lt.s64 	%p120, %rd567, 1;
	add.s64 	%rd58, %rd567, -1;
	@%p120 bra 	$L__BB4_199;
	mov.b64 	%rd588, 0;
$L__BB4_9:
	mad.lo.s64 	%rd61, %rd589, 24, %rd3;
	ld.global.u64 	%rd494, [%rd61];
	ld.global.u64 	%rd495, [%rd49+16];
	setp.ne.s64 	%p121, %rd494, %rd495;
	@%p121 bra 	$L__BB4_199;
	mov.b32 	%r31, 1;
	mov.b32 	%r29, 0;
$L__BB4_11:
	mov.u32 	%r2, %r31;
	setp.eq.s32 	%p122, %r29, 0;
	mul.wide.u32 	%rd496, %r29, 8;
	add.s64 	%rd62, %rd61, %rd496;
	@%p122 bra 	$L__BB4_71;
	ld.global.u64 	%rd63, [%rd62];
	ld.global.u64 	%rd64, [%rd49];
	mov.b64 	%rd592, 0;
	mov.u64 	%rd593, %rd58;
$L__BB4_13:
	sub.s64 	%rd498, %rd593, %rd592;
	shr.u64 	%rd499, %rd498, 63;
	add.s64 	%rd500, %rd498, %rd499;
	shr.s64 	%rd501, %rd500, 1;
	add.s64 	%rd67, %rd501, %rd592;
	shl.b64 	%rd502, %rd67, 4;
	add.s64 	%rd68, %rd1, %rd502;
	ld.global.u64 	%rd69, [%rd68];
	setp.ne.s64 	%p123, %rd69, %rd63;
	@%p123 bra 	$L__BB4_15;
	ld.global.u64 	%rd503, [%rd68+8];
	setp.eq.s64 	%p124, %rd503, %rd64;
	@%p124 bra 	$L__BB4_62;
$L__BB4_15:
	setp.le.s64 	%p125, %rd69, %rd63;
	@%p125 bra 	$L__BB4_58;
	add.s64 	%rd593, %rd67, -1;
	bra.uni 	$L__BB4_61;
$L__BB4_17:
	setp.eq.s64 	%p3, %rd286, 6;
	@%p3 bra 	$L__BB4_73;
	setp.eq.s64 	%p4, %rd286, 7;
	@%p4 bra 	$L__BB4_19;
	bra.uni 	$L__BB4_199;
$L__BB4_19:
	add.s64 	%rd207, %rd287, -1;
	mad.lo.s64 	%rd208, %rd4, 24, %rd3;
	ld.global.u64 	%rd209, [%rd208+16];
	mov.b64 	%rd640, 0;
	mov.b64 	%rd641, -1;
	mov.u64 	%rd639, %rd207;
$L__BB4_20:
	sub.s64 	%rd296, %rd639, %rd640;
	shr.u64 	%rd297, %rd296, 63;
	add.s64 	%rd298, %rd296, %rd297;
	shr.s64 	%rd299, %rd298, 1;
	add.s64 	%rd300, %rd299, %rd640;
	mad.lo.s64 	%rd301, %rd300, 24, %rd3;
	ld.global.u64 	%rd302, [%rd301];
	setp.eq.s64 	%p7, %rd302, %rd209;
	selp.b64 	%rd641, %rd300, %rd641, %p7;
	setp.lt.s64 	%p8, %rd302, %rd209;
	add.s64 	%rd303, %rd300, -1;
	add.s64 	%rd304, %rd300, 1;
	selp.b64 	%rd640, %rd304, %rd640, %p8;
	selp.b64 	%rd639, %rd639, %rd303, %p8;
	setp.le.s64 	%p9, %rd640, %rd639;
	@%p9 bra 	$L__BB4_20;
	setp.eq.s64 	%p10, %rd641, -1;
	setp.ge.s64 	%p11, %rd641, %rd287;
	or.pred  	%p12, %p10, %p11;
	@%p12 bra 	$L__BB4_199;
	ld.param.u64 	%rd562, [_Z16solution_greaterPxS_S_xxxxS__param_4];
	add.s64 	%rd216, %rd562, -1;
$L__BB4_23:
	mad.lo.s64 	%rd218, %rd641, 24, %rd3;
	ld.global.u64 	%rd305, [%rd218];
	ld.global.u64 	%rd306, [%rd208+16];
	setp.ne.s64 	%p13, %rd305, %rd306;
	@%p13 bra 	$L__BB4_199;
	ld.param.u64 	%rd563, [_Z16solution_greaterPxS_S_xxxxS__param_4];
	setp.lt.s64 	%p14, %rd563, 1;
	@%p14 bra 	$L__BB4_198;
	mov.b32 	%r37, 1;
	mov.b32 	%r35, 0;
$L__BB4_26:
	mov.u32 	%r10, %r37;
	setp.eq.s32 	%p15, %r35, 0;
	mul.wide.u32 	%rd307, %r35, 8;
	add.s64 	%rd219, %rd218, %rd307;
	@%p15 bra 	$L__BB4_169;
	ld.global.u64 	%rd220, [%rd219];
	ld.global.u64 	%rd221, [%rd208];
	mov.b64 	%rd644, 0;
	mov.u64 	%rd645, %rd216;
$L__BB4_28:
	sub.s64 	%rd309, %rd645, %rd644;
	shr.u64 	%rd310, %rd309, 63;
	add.s64 	%rd311, %rd309, %rd310;
	shr.s64 	%rd312, %rd311, 1;
	add.s64 	%rd224, %rd312, %rd644;
	shl.b64 	%rd313, %rd224, 4;
	add.s64 	%rd225, %rd1, %rd313;
	ld.global.u64 	%rd226, [%rd225];
	setp.ne.s64 	%p16, %rd226, %rd220;
	@%p16 bra 	$L__BB4_30;
	ld.global.u64 	%rd314, [%rd225+8];
	setp.eq.s64 	%p17, %rd314, %rd221;
	@%p17 bra 	$L__BB4_160;
$L__BB4_30:
	setp.le.s64 	%p18, %rd226, %rd220;
	@%p18 bra 	$L__BB4_156;
	add.s64 	%rd645, %rd224, -1;
	bra.uni 	$L__BB4_159;
$L__BB4_32:
	ld.param.u64 	%rd568, [_Z16solution_greaterPxS_S_xxxxS__param_4];
	shr.u64 	%rd519, %rd568, 63;
	add.s64 	%rd520, %rd568, %rd519;
	shr.s64 	%rd6, %rd520, 1;
	mad.lo.s64 	%rd7, %rd4, 24, %rd3;
	setp.lt.s64 	%p137, %rd568, 2;
	mov.b64 	%rd573, -1;
	@%p137 bra 	$L__BB4_35;
	ld.global.u64 	%rd8, [%rd7+16];
	add.s64 	%rd571, %rd6, -1;
	mov.b64 	%rd572, 0;
	mov.b64 	%rd573, -1;
$L__BB4_34:
	sub.s64 	%rd523, %rd571, %rd572;
	shr.u64 	%rd524, %rd523, 63;
	add.s64 	%rd525, %rd523, %rd524;
	shr.s64 	%rd526, %rd525, 1;
	add.s64 	%rd527, %rd526, %rd572;
	shl.b64 	%rd528, %rd527, 4;
	add.s64 	%rd529, %rd2, %rd528;
	ld.global.u64 	%rd530, [%rd529];
	setp.eq.s64 	%p138, %rd530, %rd8;
	selp.b64 	%rd573, %rd527, %rd573, %p138;
	setp.lt.s64 	%p139, %rd530, %rd8;
	add.s64 	%rd531, %rd527, -1;
	add.s64 	%rd532, %rd527, 1;
	selp.b64 	%rd572, %rd532, %rd572, %p139;
	selp.b64 	%rd571, %rd571, %rd531, %p139;
	setp.le.s64 	%p140, %rd572, %rd571;
	@%p140 bra 	$L__BB4_34;
$L__BB4_35:
	setp.eq.s64 	%p141, %rd573, -1;
	setp.ge.s64 	%p142, %rd573, %rd6;
	or.pred  	%p143, %p141, %p142;
	@%p143 bra 	$L__BB4_199;
	ld.param.u64 	%rd569, [_Z16solution_greaterPxS_S_xxxxS__param_4];
	setp.lt.s64 	%p144, %rd569, 1;
	add.s64 	%rd17, %rd569, -1;
	@%p144 bra 	$L__BB4_199;
	mov.b64 	%rd574, 0;
$L__BB4_38:
	shl.b64 	%rd534, %rd573, 4;
	add.s64 	%rd20, %rd2, %rd534;
	ld.global.u64 	%rd535, [%rd20];
	ld.global.u64 	%rd536, [%rd7+16];
	setp.ne.s64 	%p145, %rd535, %rd536;
	@%p145 bra 	$L__BB4_199;
	ld.global.u64 	%rd21, [%rd20+8];
	ld.global.u64 	%rd22, [%rd7];
	mov.b64 	%rd578, 0;
	mov.u64 	%rd579, %rd17;
$L__BB4_40:
	sub.s64 	%rd538, %rd579, %rd578;
	shr.u64 	%rd539, %rd538, 63;
	add.s64 	%rd540, %rd538, %rd539;
	shr.s64 	%rd541, %rd540, 1;
	add.s64 	%rd25, %rd541, %rd578;
	shl.b64 	%rd542, %rd25, 4;
	add.s64 	%rd26, %rd1, %rd542;
	ld.global.u64 	%rd27, [%rd26];
	setp.ne.s64 	%p146, %rd27, %rd21;
	@%p146 bra 	$L__BB4_42;
	ld.global.u64 	%rd543, [%rd26+8];
	setp.eq.s64 	%p147, %rd543, %rd22;
	@%p147 bra 	$L__BB4_48;
$L__BB4_42:
	setp.gt.s64 	%p148, %rd27, %rd21;
	@%p148 bra 	$L__BB4_46;
	setp.lt.s64 	%p149, %rd27, %rd21;
	@%p149 bra 	$L__BB4_45;
	ld.global.u64 	%rd544, [%rd26+8];
	setp.lt.s64 	%p150, %rd544, %rd22;
	add.s64 	%rd545, %rd25, 1;
	add.s64 	%rd546, %rd25, -1;
	selp.b64 	%rd578, %rd545, %rd578, %p150;
	selp.b64 	%rd579, %rd579, %rd546, %p150;
	bra.uni 	$L__BB4_47;
$L__BB4_45:
	add.s64 	%rd578, %rd25, 1;
	bra.uni 	$L__BB4_47;
$L__BB4_46:
	add.s64 	%rd579, %rd25, -1;
$L__BB4_47:
	setp.gt.s64 	%p151, %rd578, %rd579;
	mov.b64 	%rd584, 0;
	@%p151 bra 	$L__BB4_57;
	bra.uni 	$L__BB4_40;
$L__BB4_48:
	ld.global.u64 	%rd34, [%rd7+8];
	mov.b64 	%rd582, 0;
	mov.u64 	%rd583, %rd17;
$L__BB4_49:
	sub.s64 	%rd549, %rd583, %rd582;
	shr.u64 	%rd550, %rd549, 63;
	add.s64 	%rd551, %rd549, %rd550;
	shr.s64 	%rd552, %rd551, 1;
	add.s64 	%rd37, %rd552, %rd582;
	shl.b64 	%rd553, %rd37, 4;
	add.s64 	%rd38, %rd1, %rd553;
	ld.global.u64 	%rd39, [%rd38];
	setp.ne.s64 	%p152, %rd39, %rd21;
	@%p152 bra 	$L__BB4_51;
	ld.global.u64 	%rd555, [%rd38+8];
	setp.eq.s64 	%p153, %rd555, %rd34;
	mov.b64 	%rd584, 1;
	@%p153 bra 	$L__BB4_57;
$L__BB4_51:
	setp.gt.s64 	%p154, %rd39, %rd21;
	@%p154 bra 	$L__BB4_55;
	setp.lt.s64 	%p155, %rd39, %rd21;
	@%p155 bra 	$L__BB4_54;
	ld.global.u64 	%rd556, [%rd38+8];
	setp.lt.s64 	%p156, %rd556, %rd34;
	add.s64 	%rd557, %rd37, 1;
	add.s64 	%rd558, %rd37, -1;
	selp.b64 	%rd582, %rd557, %rd582, %p156;
	selp.b64 	%rd583, %rd583, %rd558, %p156;
	bra.uni 	$L__BB4_56;
$L__BB4_54:
	add.s64 	%rd582, %rd37, 1;
	bra.uni 	$L__BB4_56;
$L__BB4_55:
	add.s64 	%rd583, %rd37, -1;
$L__BB4_56:
	setp.le.s64 	%p157, %rd582, %rd583;
	mov.b64 	%rd584, 0;
	@%p157 bra 	$L__BB4_49;
$L__BB4_57:
	add.s64 	%rd574, %rd574, %rd584;
	st.global.u64 	[%rd5], %rd574;
	add.s64 	%rd573, %rd573, 1;
	setp.lt.s64 	%p158, %rd573, %rd6;
	@%p158 bra 	$L__BB4_38;
	bra.uni 	$L__BB4_199;
$L__BB4_58:
	setp.ge.s64 	%p126, %rd69, %rd63;
	@%p126 bra 	$L__BB4_60;
	add.s64 	%rd592, %rd67, 1;
	bra.uni 	$L__BB4_61;
$L__BB4_60:
	ld.global.u64 	%rd504, [%rd68+8];
	setp.lt.s64 	%p127, %rd504, %rd64;
	add.s64 	%rd505, %rd67, 1;
	add.s64 	%rd506, %rd67, -1;
	selp.b64 	%rd592, %rd505, %rd592, %p127;
	selp.b64 	%rd593, %rd593, %rd506, %p127;
$L__BB4_61:
	setp.gt.s64 	%p128, %rd592, %rd593;
	mov.b32 	%r31, 0;
	@%p128 bra 	$L__BB4_71;
	bra.uni 	$L__BB4_13;
$L__BB4_62:
	ld.global.u64 	%rd76, [%rd49+8];
	mov.b64 	%rd596, 0;
	mov.u64 	%rd597, %rd58;
$L__BB4_63:
	sub.s64 	%rd508, %rd597, %rd596;
	shr.u64 	%rd509, %rd508, 63;
	add.s64 	%rd510, %rd508, %rd509;
	shr.s64 	%rd511, %rd510, 1;
	add.s64 	%rd79, %rd511, %rd596;
	shl.b64 	%rd512, %rd79, 4;
	add.s64 	%rd80, %rd1, %rd512;
	ld.global.u64 	%rd81, [%rd80];
	setp.ne.s64 	%p129, %rd81, %rd63;
	@%p129 bra 	$L__BB4_65;
	ld.global.u64 	%rd513, [%rd80+8];
	setp.eq.s64 	%p130, %rd513, %rd76;
	mov.u32 	%r31, %r2;
	@%p130 bra 	$L__BB4_71;
$L__BB4_65:
	setp.gt.s64 	%p131, %rd81, %rd63;
	@%p131 bra 	$L__BB4_69;
	setp.lt.s64 	%p132, %rd81, %rd63;
	@%p132 bra 	$L__BB4_68;
	ld.global.u64 	%rd514, [%rd80+8];
	setp.lt.s64 	%p133, %rd514, %rd76;
	add.s64 	%rd515, %rd79, 1;
	add.s64 	%rd516, %rd79, -1;
	selp.b64 	%rd596, %rd515, %rd596, %p133;
	selp.b64 	%rd597, %rd597, %rd516, %p133;
	bra.uni 	$L__BB4_70;
$L__BB4_68:
	add.s64 	%rd596, %rd79, 1;
	bra.uni 	$L__BB4_70;
$L__BB4_69:
	add.s64 	%rd597, %rd79, -1;
$L__BB4_70:
	setp.le.s64 	%p134, %rd596, %rd597;
	mov.b32 	%r31, 0;
	@%p134 bra 	$L__BB4_63;
$L__BB4_71:
	add.s32 	%r29, %r29, 1;
	setp.ne.s32 	%p135, %r29, 3;
	@%p135 bra 	$L__BB4_11;
	cvt.u64.u32 	%rd517, %r31;
	add.s64 	%rd588, %rd588, %rd517;
	st.global.u64 	[%rd5], %rd588;
	add.s64 	%rd589, %rd589, 1;
	setp.lt.s64 	%p136, %rd589, %rd287;
	@%p136 bra 	$L__BB4_9;
	bra.uni 	$L__BB4_199;
$L__BB4_73:
	mad.lo.s64 	%rd90, %rd4, 24, %rd3;
	ld.global.u64 	%rd91, [%rd90+16];
	add.s64 	%rd599, %rd287, -1;
	mov.b64 	%rd600, 0;
	mov.b64 	%rd601, -1;
$L__BB4_74:
	sub.s64 	%rd375, %rd599, %rd600;
	shr.u64 	%rd376, %rd375, 63;
	add.s64 	%rd377, %rd375, %rd376;
	shr.s64 	%rd378, %rd377, 1;
	add.s64 	%rd379, %rd378, %rd600;
	mad.lo.s64 	%rd380, %rd379, 24, %rd3;
	ld.global.u64 	%rd381, [%rd380];
	setp.eq.s64 	%p51, %rd381, %rd91;
	selp.b64 	%rd601, %rd379, %rd601, %p51;
	setp.lt.s64 	%p52, %rd381, %rd91;
	add.s64 	%rd382, %rd379, -1;
	add.s64 	%rd383, %rd379, 1;
	selp.b64 	%rd600, %rd383, %rd600, %p52;
	selp.b64 	%rd599, %rd599, %rd382, %p52;
	setp.le.s64 	%p53, %rd600, %rd599;
	@%p53 bra 	$L__BB4_74;
	setp.eq.s64 	%p54, %rd601, -1;
	setp.ge.s64 	%p55, %rd601, %rd287;
	or.pred  	%p56, %p54, %p55;
	@%p56 bra 	$L__BB4_199;
	ld.param.u64 	%rd564, [_Z16solution_greaterPxS_S_xxxxS__param_4];
	add.s64 	%rd99, %rd564, -1;
	shr.u64 	%rd384, %rd564, 63;
	add.s64 	%rd385, %rd564, %rd384;
	shr.s64 	%rd100, %rd385, 1;
$L__BB4_77:
	mad.lo.s64 	%rd102, %rd601, 24, %rd3;
	ld.global.u64 	%rd386, [%rd102];
	ld.global.u64 	%rd387, [%rd90+16];
	setp.ne.s64 	%p57, %rd386, %rd387;
	@%p57 bra 	$L__BB4_199;
	ld.param.u64 	%rd565, [_Z16solution_greaterPxS_S_xxxxS__param_4];
	setp.lt.s64 	%p58, %rd565, 1;
	@%p58 bra 	$L__BB4_155;
	mov.b32 	%r34, 1;
	mov.b32 	%r32, 0;
$L__BB4_80:
	mov.u32 	%r6, %r34;
	setp.eq.s32 	%p59, %r32, 0;
	mul.wide.u32 	%rd388, %r32, 8;
	add.s64 	%rd103, %rd102, %rd388;
	@%p59 bra 	$L__BB4_99;
	ld.global.u64 	%rd104, [%rd103];
	ld.global.u64 	%rd105, [%rd90];
	mov.b64 	%rd604, 0;
	mov.u64 	%rd605, %rd99;
$L__BB4_82:
	sub.s64 	%rd390, %rd605, %rd604;
	shr.u64 	%rd391, %rd390, 63;
	add.s64 	%rd392, %rd390, %rd391;
	shr.s64 	%rd393, %rd392, 1;
	add.s64 	%rd108, %rd393, %rd604;
	shl.b64 	%rd394, %rd108, 4;
	add.s64 	%rd109, %rd1, %rd394;
	ld.global.u64 	%rd110, [%rd109];
	setp.ne.s64 	%p60, %rd110, %rd104;
	@%p60 bra 	$L__BB4_84;
	ld.global.u64 	%rd395, [%rd109+8];
	setp.eq.s64 	%p61, %rd395, %rd105;
	@%p61 bra 	$L__BB4_90;
$L__BB4_84:
	setp.le.s64 	%p62, %rd110, %rd104;
	@%p62 bra 	$L__BB4_86;
	add.s64 	%rd605, %rd108, -1;
	bra.uni 	$L__BB4_89;
$L__BB4_86:
	setp.ge.s64 	%p63, %rd110, %rd104;
	@%p63 bra 	$L__BB4_88;
	add.s64 	%rd604, %rd108, 1;
	bra.uni 	$L__BB4_89;
$L__BB4_88:
	ld.global.u64 	%rd396, [%rd109+8];
	setp.lt.s64 	%p64, %rd396, %rd105;
	add.s64 	%rd397, %rd108, 1;
	add.s64 	%rd398, %rd108, -1;
	selp.b64 	%rd604, %rd397, %rd604, %p64;
	selp.b64 	%rd605, %rd605, %rd398, %p64;
$L__BB4_89:
	setp.gt.s64 	%p65, %rd604, %rd605;
	mov.b32 	%r34, 0;
	@%p65 bra 	$L__BB4_99;
	bra.uni 	$L__BB4_82;
$L__BB4_90:
	ld.global.u64 	%rd117, [%rd90+8];
	mov.b64 	%rd608, 0;
	mov.u64 	%rd609, %rd99;
$L__BB4_91:
	sub.s64 	%rd400, %rd609, %rd608;
	shr.u64 	%rd401, %rd400, 63;
	add.s64 	%rd402, %rd400, %rd401;
	shr.s64 	%rd403, %rd402, 1;
	add.s64 	%rd120, %rd403, %rd608;
	shl.b64 	%rd404, %rd120, 4;
	add.s64 	%rd121, %rd1, %rd404;
	ld.global.u64 	%rd122, [%rd121];
	setp.ne.s64 	%p66, %rd122, %rd104;
	@%p66 bra 	$L__BB4_93;
	ld.global.u64 	%rd405, [%rd121+8];
	setp.eq.s64 	%p67, %rd405, %rd117;
	mov.u32 	%r34, %r6;
	@%p67 bra 	$L__BB4_99;
$L__BB4_93:
	setp.gt.s64 	%p68, %rd122, %rd104;
	@%p68 bra 	$L__BB4_97;
	setp.lt.s64 	%p69, %rd122, %rd104;
	@%p69 bra 	$L__BB4_96;
	ld.global.u64 	%rd406, [%rd121+8];
	setp.lt.s64 	%p70, %rd406, %rd117;
	add.s64 	%rd407, %rd120, 1;
	add.s64 	%rd408, %rd120, -1;
	selp.b64 	%rd608, %rd407, %rd608, %p70;
	selp.b64 	%rd609, %rd609, %rd408, %p70;
	bra.uni 	$L__BB4_98;
$L__BB4_96:
	add.s64 	%rd608, %rd120, 1;
	bra.uni 	$L__BB4_98;
$L__BB4_97:
	add.s64 	%rd609, %rd120, -1;
$L__BB4_98:
	setp.le.s64 	%p71, %rd608, %rd609;
	mov.b32 	%r34, 0;
	@%p71 bra 	$L__BB4_91;
$L__BB4_99:
	add.s32 	%r32, %r32, 1;
	setp.ne.s32 	%p72, %r32, 3;
	@%p72 bra 	$L__BB4_80;
	setp.eq.s32 	%p73, %r34, 0;
	@%p73 bra 	$L__BB4_155;
	ld.param.u64 	%rd566, [_Z16solution_greaterPxS_S_xxxxS__param_4];
	setp.lt.s64 	%p74, %rd566, 2;
	{ // callseq 21, 0
	.param .b64 param0;
	st.param.b64 	[param0], 128;
	.param .b64 retval0;
	call.uni (retval0), 
	malloc, 
	(
	param0
	);
	ld.param.b64 	%rd410, [retval0];
	} // callseq 21
	ld.global.u64 	%rd130, [%rd90];
	st.u64 	[%rd410], %rd130;
	ld.global.u64 	%rd131, [%rd90+8];
	st.u64 	[%rd410+8], %rd131;
	ld.global.u64 	%rd132, [%rd90+16];
	st.u64 	[%rd410+16], %rd132;
	ld.global.u64 	%rd133, [%rd102+8];
	st.u64 	[%rd410+24], %rd133;
	ld.global.u64 	%rd134, [%rd102+16];
	st.u64 	[%rd410+32], %rd134;
	mov.b64 	%rd411, 0;
	st.u64 	[%rd410+40], %rd411;
	mov.b64 	%rd613, -1;
	@%p74 bra 	$L__BB4_104;
	add.s64 	%rd611, %rd100, -1;
	mov.b64 	%rd612, 0;
	mov.b64 	%rd613, -1;
$L__BB4_103:
	ld.param.u64 	%rd560, [_Z16solution_greaterPxS_S_xxxxS__param_1];
	sub.s64 	%rd414, %rd611, %rd612;
	shr.u64 	%rd415, %rd414, 63;
	add.s64 	%rd416, %rd414, %rd415;
	shr.s64 	%rd417, %rd416, 1;
	add.s64 	%rd418, %rd417, %rd612;
	shl.b64 	%rd419, %rd418, 4;
	cvta.to.global.u64 	%rd420, %rd560;
	add.s64 	%rd421, %rd420, %rd419;
	ld.global.u64 	%rd422, [%rd421];
	setp.eq.s64 	%p75, %rd422, %rd134;
	selp.b64 	%rd613, %rd418, %rd613, %p75;
	setp.lt.s64 	%p76, %rd422, %rd134;
	add.s64 	%rd423, %rd418, -1;
	add.s64 	%rd424, %rd418, 1;
	selp.b64 	%rd612, %rd424, %rd612, %p76;
	selp.b64 	%rd611, %rd611, %rd423, %p76;
	setp.le.s64 	%p77, %rd612, %rd611;
	@%p77 bra 	$L__BB4_103;
$L__BB4_104:
	setp.eq.s64 	%p78, %rd613, -1;
	setp.ge.s64 	%p79, %rd613, %rd100;
	mov.b64 	%rd637, 0;
	or.pred  	%p80, %p78, %p79;
	@%p80 bra 	$L__BB4_154;
	mov.b64 	%rd637, 0;
$L__BB4_106:
	ld.param.u64 	%rd561, [_Z16solution_greaterPxS_S_xxxxS__param_1];
	shl.b64 	%rd427, %rd613, 4;
	cvta.to.global.u64 	%rd428, %rd561;
	add.s64 	%rd145, %rd428, %rd427;
	ld.global.u64 	%rd429, [%rd145];
	setp.ne.s64 	%p81, %rd429, %rd134;
	@%p81 bra 	$L__BB4_154;
	ld.global.u64 	%rd146, [%rd145+8];
	mov.b64 	%rd618, 0;
	mov.u64 	%rd619, %rd99;
$L__BB4_108:
	sub.s64 	%rd431, %rd619, %rd618;
	shr.u64 	%rd432, %rd431, 63;
	add.s64 	%rd433, %rd431, %rd432;
	shr.s64 	%rd434, %rd433, 1;
	add.s64 	%rd149, %rd434, %rd618;
	shl.b64 	%rd435, %rd149, 4;
	add.s64 	%rd150, %rd1, %rd435;
	ld.global.u64 	%rd151, [%rd150];
	setp.ne.s64 	%p82, %rd151, %rd146;
	@%p82 bra 	$L__BB4_125;
	ld.global.u64 	%rd436, [%rd150+8];
	setp.ne.s64 	%p83, %rd436, %rd130;
	@%p83 bra 	$L__BB4_125;
	mov.b64 	%rd622, 0;
	mov.u64 	%rd623, %rd99;
$L__BB4_111:
	sub.s64 	%rd441, %rd623, %rd622;
	shr.u64 	%rd442, %rd441, 63;
	add.s64 	%rd443, %rd441, %rd442;
	shr.s64 	%rd444, %rd443, 1;
	add.s64 	%rd160, %rd444, %rd622;
	shl.b64 	%rd445, %rd160, 4;
	add.s64 	%rd161, %rd1, %rd445;
	ld.global.u64 	%rd162, [%rd161];
	setp.ne.s64 	%p88, %rd162, %rd146;
	@%p88 bra 	$L__BB4_131;
	ld.global.u64 	%rd446, [%rd161+8];
	setp.ne.s64 	%p89, %rd446, %rd131;
	@%p89 bra 	$L__BB4_131;
	mov.b64 	%rd626, 0;
	mov.u64 	%rd627, %rd99;
$L__BB4_114:
	sub.s64 	%rd451, %rd627, %rd626;
	shr.u64 	%rd452, %rd451, 63;
	add.s64 	%rd453, %rd451, %rd452;
	shr.s64 	%rd454, %rd453, 1;
	add.s64 	%rd171, %rd454, %rd626;
	shl.b64 	%rd455, %rd171, 4;
	add.s64 	%rd172, %rd1, %rd455;
	ld.global.u64 	%rd173, [%rd172];
	setp.ne.s64 	%p94, %rd173, %rd146;
	@%p94 bra 	$L__BB4_137;
	ld.global.u64 	%rd456, [%rd172+8];
	setp.ne.s64 	%p95, %rd456, %rd132;
	@%p95 bra 	$L__BB4_137;
	mov.b64 	%rd630, 0;
	mov.u64 	%rd631, %rd99;
$L__BB4_117:
	sub.s64 	%rd461, %rd631, %rd630;
	shr.u64 	%rd462, %rd461, 63;
	add.s64 	%rd463, %rd461, %rd462;
	shr.s64 	%rd464, %rd463, 1;
	add.s64 	%rd182, %rd464, %rd630;
	shl.b64 	%rd465, %rd182, 4;
	add.s64 	%rd183, %rd1, %rd465;
	ld.global.u64 	%rd184, [%rd183];
	setp.ne.s64 	%p100, %rd184, %rd146;
	@%p100 bra 	$L__BB4_143;
	ld.global.u64 	%rd466, [%rd183+8];
	setp.ne.s64 	%p101, %rd466, %rd133;
	@%p101 bra 	$L__BB4_143;
	mov.b64 	%rd634, 0;
	mov.u64 	%rd635, %rd99;
$L__BB4_120:
	sub.s64 	%rd471, %rd635, %rd634;
	shr.u64 	%rd472, %rd471, 63;
	add.s64 	%rd473, %rd471, %rd472;
	shr.s64 	%rd474, %rd473, 1;
	add.s64 	%rd193, %rd474, %rd634;
	shl.b64 	%rd475, %rd193, 4;
	add.s64 	%rd194, %rd1, %rd475;
	ld.global.u64 	%rd195, [%rd194];
	setp.ne.s64 	%p106, %rd195, %rd146;
	@%p106 bra 	$L__BB4_122;
	ld.global.u64 	%rd476, [%rd194+8];
	setp.eq.s64 	%p107, %rd476, %rd134;
	@%p107 bra 	$L__BB4_152;
$L__BB4_122:
	setp.gt.s64 	%p108, %rd195, %rd146;
	@%p108 bra 	$L__BB4_150;
	setp.lt.s64 	%p109, %rd195, %rd146;
	@%p109 bra 	$L__BB4_149;
	ld.global.u64 	%rd477, [%rd194+8];
	setp.lt.s64 	%p110, %rd477, %rd134;
	add.s64 	%rd478, %rd193, 1;
	add.s64 	%rd479, %rd193, -1;
	selp.b64 	%rd634, %rd478, %rd634, %p110;
	selp.b64 	%rd635, %rd635, %rd479, %p110;
	bra.uni 	$L__BB4_151;
$L__BB4_125:
	setp.le.s64 	%p84, %rd151, %rd146;
	@%p84 bra 	$L__BB4_127;
	add.s64 	%rd619, %rd149, -1;
	bra.uni 	$L__BB4_130;
$L__BB4_127:
	setp.ge.s64 	%p85, %rd151, %rd146;
	@%p85 bra 	$L__BB4_129;
	add.s64 	%rd618, %rd149, 1;
	bra.uni 	$L__BB4_130;
$L__BB4_129:
	ld.global.u64 	%rd437, [%rd150+8];
	setp.lt.s64 	%p86, %rd437, %rd130;
	add.s64 	%rd438, %rd149, 1;
	add.s64 	%rd439, %rd149, -1;
	selp.b64 	%rd618, %rd438, %rd618, %p86;
	selp.b64 	%rd619, %rd619, %rd439, %p86;
$L__BB4_130:
	setp.gt.s64 	%p87, %rd618, %rd619;
	@%p87 bra 	$L__BB4_153;
	bra.uni 	$L__BB4_108;
$L__BB4_131:
	setp.gt.s64 	%p90, %rd162, %rd146;
	@%p90 bra 	$L__BB4_135;
	setp.lt.s64 	%p91, %rd162, %rd146;
	@%p91 bra 	$L__BB4_134;
	ld.global.u64 	%rd447, [%rd161+8];
	setp.lt.s64 	%p92, %rd447, %rd131;
	add.s64 	%rd448, %rd160, 1;
	add.s64 	%rd449, %rd160, -1;
	selp.b64 	%rd622, %rd448, %rd622, %p92;
	selp.b64 	%rd623, %rd623, %rd449, %p92;
	bra.uni 	$L__BB4_136;
$L__BB4_134:
	add.s64 	%rd622, %rd160, 1;
	bra.uni 	$L__BB4_136;
$L__BB4_135:
	add.s64 	%rd623, %rd160, -1;
$L__BB4_136:
	setp.gt.s64 	%p93, %rd622, %rd623;
	@%p93 bra 	$L__BB4_153;
	bra.uni 	$L__BB4_111;
$L__BB4_137:
	setp.gt.s64 	%p96, %rd173, %rd146;
	@%p96 bra 	$L__BB4_141;
	setp.lt.s64 	%p97, %rd173, %rd146;
	@%p97 bra 	$L__BB4_140;
	ld.global.u64 	%rd457, [%rd172+8];
	setp.lt.s64 	%p98, %rd457, %rd132;
	add.s64 	%rd458, %rd171, 1;
	add.s64 	%rd459, %rd171, -1;
	selp.b64 	%rd626, %rd458, %rd626, %p98;
	selp.b64 	%rd627, %rd627, %rd459, %p98;
	bra.uni 	$L__BB4_142;
$L__BB4_140:
	add.s64 	%rd626, %rd171, 1;
	bra.uni 	$L__BB4_142;
$L__BB4_141:
	add.s64 	%rd627, %rd171, -1;
$L__BB4_142:
	setp.gt.s64 	%p99, %rd626, %rd627;
	@%p99 bra 	$L__BB4_153;
	bra.uni 	$L__BB4_114;
$L__BB4_143:
	setp.gt.s64 	%p102, %rd184, %rd146;
	@%p102 bra 	$L__BB4_147;
	setp.lt.s64 	%p103, %rd184, %rd146;
	@%p103 bra 	$L__BB4_146;
	ld.global.u64 	%rd467, [%rd183+8];
	setp.lt.s64 	%p104, %rd467, %rd133;
	add.s64 	%rd468, %rd182, 1;
	add.s64 	%rd469, %rd182, -1;
	selp.b64 	%rd630, %rd468, %rd630, %p104;
	selp.b64 	%rd631, %rd631, %rd469, %p104;
	bra.uni 	$L__BB4_148;
$L__BB4_146:
	add.s64 	%rd630, %rd182, 1;
	bra.uni 	$L__BB4_148;
$L__BB4_147:
	add.s64 	%rd631, %rd182, -1;
$L__BB4_148:
	setp.gt.s64 	%p105, %rd630, %rd631;
	@%p105 bra 	$L__BB4_153;
	bra.uni 	$L__BB4_117;
$L__BB4_149:
	add.s64 	%rd634, %rd193, 1;
	bra.uni 	$L__BB4_151;
$L__BB4_150:
	add.s64 	%rd635, %rd193, -1;
$L__BB4_151:
	setp.gt.s64 	%p111, %rd634, %rd635;
	@%p111 bra 	$L__BB4_153;
	bra.uni 	$L__BB4_120;
$L__BB4_152:
	st.u64 	[%rd410+40], %rd146;
	add.s64 	%rd637, %rd637, 1;
$L__BB4_153:
	add.s64 	%rd613, %rd613, 1;
	setp.lt.s64 	%p112, %rd613, %rd100;
	@%p112 bra 	$L__BB4_106;
$L__BB4_154:
	ld.global.u64 	%rd480, [%rd5];
	add.s64 	%rd481, %rd480, %rd637;
	st.global.u64 	[%rd5], %rd481;
	{ // callseq 22, 0
	.param .b64 param0;
	st.param.b64 	[param0], %rd410;
	call.uni 
	free, 
	(
	param0
	);
	} // callseq 22
$L__BB4_155:
	add.s64 	%rd601, %rd601, 1;
	setp.lt.s64 	%p113, %rd601, %rd287;
	@%p113 bra 	$L__BB4_77;
	bra.uni 	$L__BB4_199;
$L__BB4_156:
	setp.ge.s64 	%p19, %rd226, %rd220;
	@%p19 bra 	$L__BB4_158;
	add.s64 	%rd644, %rd224, 1;
	bra.uni 	$L__BB4_159;
$L__BB4_158:
	ld.global.u64 	%rd315, [%rd225+8];
	setp.lt.s64 	%p20, %rd315, %rd221;
	add.s64 	%rd316, %rd224, 1;
	add.s64 	%rd317, %rd224, -1;
	selp.b64 	%rd644, %rd316, %rd644, %p20;
	selp.b64 	%rd645, %rd645, %rd317, %p20;
$L__BB4_159:
	setp.gt.s64 	%p21, %rd644, %rd645;
	mov.b32 	%r37, 0;
	@%p21 bra 	$L__BB4_169;
	bra.uni 	$L__BB4_28;
$L__BB4_160:
	ld.global.u64 	%rd233, [%rd208+8];
	mov.b64 	%rd648, 0;
	mov.u64 	%rd649, %rd216;
$L__BB4_161:
	sub.s64 	%rd319, %rd649, %rd648;
	shr.u64 	%rd320, %rd319, 63;
	add.s64 	%rd321, %rd319, %rd320;
	shr.s64 	%rd322, %rd321, 1;
	add.s64 	%rd236, %rd322, %rd648;
	shl.b64 	%rd323, %rd236, 4;
	add.s64 	%rd237, %rd1, %rd323;
	ld.global.u64 	%rd238, [%rd237];
	setp.ne.s64 	%p22, %rd238, %rd220;
	@%p22 bra 	$L__BB4_163;
	ld.global.u64 	%rd324, [%rd237+8];
	setp.eq.s64 	%p23, %rd324, %rd233;
	mov.u32 	%r37, %r10;
	@%p23 bra 	$L__BB4_169;
$L__BB4_163:
	setp.gt.s64 	%p24, %rd238, %rd220;
	@%p24 bra 	$L__BB4_167;
	setp.lt.s64 	%p25, %rd238, %rd220;
	@%p25 bra 	$L__BB4_166;
	ld.global.u64 	%rd325, [%rd237+8];
	setp.lt.s64 	%p26, %rd325, %rd233;
	add.s64 	%rd326, %rd236, 1;
	add.s64 	%rd327, %rd236, -1;
	selp.b64 	%rd648, %rd326, %rd648, %p26;
	selp.b64 	%rd649, %rd649, %rd327, %p26;
	bra.uni 	$L__BB4_168;
$L__BB4_166:
	add.s64 	%rd648, %rd236, 1;
	bra.uni 	$L__BB4_168;
$L__BB4_167:
	add.s64 	%rd649, %rd236, -1;
$L__BB4_168:
	setp.le.s64 	%p27, %rd648, %rd649;
	mov.b32 	%r37, 0;
	@%p27 bra 	$L__BB4_161;
$L__BB4_169:
	add.s32 	%r35, %r35, 1;
	setp.ne.s32 	%p28, %r35, 3;
	@%p28 bra 	$L__BB4_26;
	setp.eq.s32 	%p29, %r37, 0;
	@%p29 bra 	$L__BB4_198;
	{ // callseq 18, 0
	.param .b64 param0;
	st.param.b64 	[param0], 128;
	.param .b64 retval0;
	call.uni (retval0), 
	malloc, 
	(
	param0
	);
	ld.param.b64 	%rd330, [retval0];
	} // callseq 18
	ld.global.u64 	%rd331, [%rd208];
	st.u64 	[%rd330], %rd331;
	ld.global.u64 	%rd332, [%rd208+8];
	st.u64 	[%rd330+8], %rd332;
	ld.global.u64 	%rd333, [%rd208+16];
	st.u64 	[%rd330+16], %rd333;
	ld.global.u64 	%rd334, [%rd218+8];
	st.u64 	[%rd330+24], %rd334;
	ld.global.u64 	%rd246, [%rd218+16];
	st.u64 	[%rd330+32], %rd246;
	mov.b64 	%rd652, 0;
	mov.b64 	%rd653, -1;
	mov.u64 	%rd651, %rd207;
$L__BB4_172:
	sub.s64 	%rd335, %rd651, %rd652;
	shr.u64 	%rd336, %rd335, 63;
	add.s64 	%rd337, %rd335, %rd336;
	shr.s64 	%rd338, %rd337, 1;
	add.s64 	%rd339, %rd338, %rd652;
	mad.lo.s64 	%rd340, %rd339, 24, %rd3;
	ld.global.u64 	%rd341, [%rd340];
	setp.eq.s64 	%p30, %rd341, %rd246;
	selp.b64 	%rd653, %rd339, %rd653, %p30;
	setp.lt.s64 	%p31, %rd341, %rd246;
	add.s64 	%rd342, %rd339, -1;
	add.s64 	%rd343, %rd339, 1;
	selp.b64 	%rd652, %rd343, %rd652, %p31;
	selp.b64 	%rd651, %rd651, %rd342, %p31;
	setp.le.s64 	%p32, %rd652, %rd651;
	@%p32 bra 	$L__BB4_172;
	setp.eq.s64 	%p33, %rd653, -1;
	@%p33 bra 	$L__BB4_200;
	setp.ge.s64 	%p34, %rd653, %rd287;
	@%p34 bra 	$L__BB4_197;
$L__BB4_175:
	mad.lo.s64 	%rd254, %rd653, 24, %rd3;
	ld.global.u64 	%rd344, [%rd254];
	ld.u64 	%rd345, [%rd330+32];
	setp.ne.s64 	%p35, %rd344, %rd345;
	@%p35 bra 	$L__BB4_197;
	ld.global.u64 	%rd255, [%rd254+8];
	ld.global.u64 	%rd256, [%rd254+16];
	mov.b16 	%rs7, 1;
	mov.b64 	%rd654, 0;
$L__BB4_177:
	shl.b64 	%rd348, %rd654, 3;
	add.s64 	%rd349, %rd330, %rd348;
	ld.u64 	%rd258, [%rd349];
	mov.b64 	%rd657, 0;
	mov.u64 	%rd658, %rd216;
$L__BB4_178:
	sub.s64 	%rd350, %rd658, %rd657;
	shr.u64 	%rd351, %rd350, 63;
	add.s64 	%rd352, %rd350, %rd351;
	shr.s64 	%rd353, %rd352, 1;
	add.s64 	%rd261, %rd353, %rd657;
	shl.b64 	%rd354, %rd261, 4;
	add.s64 	%rd262, %rd1, %rd354;
	ld.global.u64 	%rd263, [%rd262];
	setp.ne.s64 	%p36, %rd263, %rd258;
	@%p36 bra 	$L__BB4_180;
	ld.global.u64 	%rd355, [%rd262+8];
	setp.eq.s64 	%p37, %rd355, %rd255;
	mov.u16 	%rs8, %rs7;
	@%p37 bra 	$L__BB4_186;
$L__BB4_180:
	setp.le.s64 	%p38, %rd263, %rd258;
	@%p38 bra 	$L__BB4_182;
	add.s64 	%rd658, %rd261, -1;
	bra.uni 	$L__BB4_185;
$L__BB4_182:
	setp.ge.s64 	%p39, %rd263, %rd258;
	@%p39 bra 	$L__BB4_184;
	add.s64 	%rd657, %rd261, 1;
	bra.uni 	$L__BB4_185;
$L__BB4_184:
	ld.global.u64 	%rd356, [%rd262+8];
	setp.lt.s64 	%p40, %rd356, %rd255;
	add.s64 	%rd357, %rd261, 1;
	add.s64 	%rd358, %rd261, -1;
	selp.b64 	%rd657, %rd357, %rd657, %p40;
	selp.b64 	%rd658, %rd658, %rd358, %p40;
$L__BB4_185:
	setp.le.s64 	%p41, %rd657, %rd658;
	mov.b16 	%rs8, 0;
	@%p41 bra 	$L__BB4_178;
$L__BB4_186:
	mov.b64 	%rd661, 0;
	mov.u64 	%rd662, %rd216;
$L__BB4_187:
	sub.s64 	%rd360, %rd662, %rd661;
	shr.u64 	%rd361, %rd360, 63;
	add.s64 	%rd362, %rd360, %rd361;
	shr.s64 	%rd363, %rd362, 1;
	add.s64 	%rd272, %rd363, %rd661;
	shl.b64 	%rd364, %rd272, 4;
	add.s64 	%rd273, %rd1, %rd364;
	ld.global.u64 	%rd274, [%rd273];
	setp.ne.s64 	%p42, %rd274, %rd258;
	@%p42 bra 	$L__BB4_189;
	ld.global.u64 	%rd365, [%rd273+8];
	setp.eq.s64 	%p43, %rd365, %rd256;
	mov.u16 	%rs7, %rs8;
	@%p43 bra 	$L__BB4_195;
$L__BB4_189:
	setp.gt.s64 	%p44, %rd274, %rd258;
	@%p44 bra 	$L__BB4_193;
	setp.lt.s64 	%p45, %rd274, %rd258;
	@%p45 bra 	$L__BB4_192;
	ld.global.u64 	%rd366, [%rd273+8];
	setp.lt.s64 	%p46, %rd366, %rd256;
	add.s64 	%rd367, %rd272, 1;
	add.s64 	%rd368, %rd272, -1;
	selp.b64 	%rd661, %rd367, %rd661, %p46;
	selp.b64 	%rd662, %rd662, %rd368, %p46;
	bra.uni 	$L__BB4_194;
$L__BB4_192:
	add.s64 	%rd661, %rd272, 1;
	bra.uni 	$L__BB4_194;
$L__BB4_193:
	add.s64 	%rd662, %rd272, -1;
$L__BB4_194:
	setp.le.s64 	%p47, %rd661, %rd662;
	mov.b16 	%rs7, 0;
	@%p47 bra 	$L__BB4_187;
$L__BB4_195:
	add.s64 	%rd654, %rd654, 1;
	setp.ne.s64 	%p48, %rd654, 5;
	@%p48 bra 	$L__BB4_177;
	cvt.u64.u16 	%rd369, %rs7;
	and.b64  	%rd370, %rd369, 255;
	ld.global.u64 	%rd371, [%rd5];
	add.s64 	%rd372, %rd371, %rd370;
	st.global.u64 	[%rd5], %rd372;
	add.s64 	%rd653, %rd653, 1;
	setp.lt.s64 	%p49, %rd653, %rd287;
	@%p49 bra 	$L__BB4_175;
$L__BB4_197:
	{ // callseq 19, 0
	.param .b64 param0;
	st.param.b64 	[param0], %rd330;
	call.uni 
	free, 
	(
	param0
	);
	} // callseq 19
$L__BB4_198:
	add.s64 	%rd641, %rd641, 1;
	setp.lt.s64 	%p50, %rd641, %rd287;
	@%p50 bra 	$L__BB4_23;
$L__BB4_199:
	ret;
$L__BB4_200:
	{ // callseq 20, 0
	.param .b64 param0;
	st.param.b64 	[param0], %rd330;
	call.uni 
	free, 
	(
	param0
	);
	} // callseq 20
	bra.uni 	$L__BB4_198;

}
	// .globl	_Z16make_four_cliquePxS_S_xxxxS_S_
.visible .entry _Z16make_four_cliquePxS_S_xxxxS_S_(
	.param .u64 .ptr .align 1 _Z16make_four_cliquePxS_S_xxxxS_S__param_0,
	.param .u64 .ptr .align 1 _Z16make_four_cliquePxS_S_xxxxS_S__param_1,
	.param .u64 .ptr .align 1 _Z16make_four_cliquePxS_S_xxxxS_S__param_2,
	.param .u64 _Z16make_four_cliquePxS_S_xxxxS_S__param_3,
	.param .u64 _Z16make_four_cliquePxS_S_xxxxS_S__param_4,
	.param .u64 _Z16make_four_cliquePxS_S_xxxxS_S__param_5,
	.param .u64 _Z16make_four_cliquePxS_S_xxxxS_S__param_6,
	.param .u64 .ptr .align 1 _Z16make_four_cliquePxS_S_xxxxS_S__param_7,
	.param .u64 .ptr .align 1 _Z16make_four_cliquePxS_S_xxxxS_S__param_8
)
{
	.reg .pred 	%p<24>;
	.reg .b32 	%r<5>;
	.reg .b64 	%rd<126>;

	ld.param.u64 	%rd54, [_Z16make_four_cliquePxS_S_xxxxS_S__param_0];
	ld.param.u64 	%rd49, [_Z16make_four_cliquePxS_S_xxxxS_S__param_1];
	ld.param.u64 	%rd50, [_Z16make_four_cliquePxS_S_xxxxS_S__param_2];
	ld.param.u64 	%rd55, [_Z16make_four_cliquePxS_S_xxxxS_S__param_6];
	ld.param.u64 	%rd52, [_Z16make_four_cliquePxS_S_xxxxS_S__param_7];
	cvta.to.global.u64 	%rd1, %rd54;
	cvta.to.global.u64 	%rd2, %rd49;
	mov.u32 	%r1, %ntid.x;
	mov.u32 	%r2, %ctaid.x;
	mov.u32 	%r3, %tid.x;
	mad.lo.s32 	%r4, %r1, %r2, %r3;
	cvt.u64.u32 	%rd3, %r4;
	setp.le.s64 	%p1, %rd55, %rd3;
	@%p1 bra 	$L__BB5_27;
	ld.param.u64 	%rd106, [_Z16make_four_cliquePxS_S_xxxxS_S__param_4];
	cvta.to.global.u64 	%rd57, %rd50;
	cvta.to.global.u64 	%rd58, %rd52;
	shl.b64 	%rd59, %rd3, 3;
	add.s64 	%rd60, %rd58, %rd59;
	ld.global.u64 	%rd116, [%rd60];
	shr.u64 	%rd61, %rd106, 63;
	add.s64 	%rd62, %rd106, %rd61;
	shr.s64 	%rd5, %rd62, 1;
	mad.lo.s64 	%rd6, %rd3, 24, %rd57;
	setp.lt.s64 	%p2, %rd106, 2;
	mov.b64 	%rd114, -1;
	@%p2 bra 	$L__BB5_4;
	ld.global.u64 	%rd7, [%rd6+16];
	add.s64 	%rd112, %rd5, -1;
	mov.b64 	%rd113, 0;
	mov.b64 	%rd114, -1;
$L__BB5_3:
	sub.s64 	%rd65, %rd112, %rd113;
	shr.u64 	%rd66, %rd65, 63;
	add.s64 	%rd67, %rd65, %rd66;
	shr.s64 	%rd68, %rd67, 1;
	add.s64 	%rd69, %rd68, %rd113;
	shl.b64 	%rd70, %rd69, 4;
	add.s64 	%rd71, %rd2, %rd70;
	ld.global.u64 	%rd72, [%rd71];
	setp.eq.s64 	%p3, %rd72, %rd7;
	selp.b64 	%rd114, %rd69, %rd114, %p3;
	setp.lt.s64 	%p4, %rd72, %rd7;
	add.s64 	%rd73, %rd69, -1;
	add.s64 	%rd74, %rd69, 1;
	selp.b64 	%rd113, %rd74, %rd113, %p4;
	selp.b64 	%rd112, %rd112, %rd73, %p4;
	setp.le.s64 	%p5, %rd113, %rd112;
	@%p5 bra 	$L__BB5_3;
$L__BB5_4:
	setp.eq.s64 	%p6, %rd114, -1;
	setp.ge.s64 	%p7, %rd114, %rd5;
	or.pred  	%p8, %p6, %p7;
	@%p8 bra 	$L__BB5_27;
	ld.param.u64 	%rd107, [_Z16make_four_cliquePxS_S_xxxxS_S__param_4];
	setp.lt.s64 	%p9, %rd107, 1;
	@%p9 bra 	$L__BB5_27;
$L__BB5_6:
	ld.param.u64 	%rd105, [_Z16make_four_cliquePxS_S_xxxxS_S__param_1];
	shl.b64 	%rd75, %rd114, 4;
	cvta.to.global.u64 	%rd76, %rd105;
	add.s64 	%rd18, %rd76, %rd75;
	ld.global.u64 	%rd77, [%rd18];
	ld.global.u64 	%rd78, [%rd6+16];
	setp.ne.s64 	%p10, %rd77, %rd78;
	@%p10 bra 	$L__BB5_27;
	ld.param.u64 	%rd108, [_Z16make_four_cliquePxS_S_xxxxS_S__param_4];
	add.s64 	%rd120, %rd108, -1;
	ld.global.u64 	%rd20, [%rd18+8];
	ld.global.u64 	%rd21, [%rd6];
	mov.b64 	%rd119, 0;
$L__BB5_8:
	sub.s64 	%rd80, %rd120, %rd119;
	shr.u64 	%rd81, %rd80, 63;
	add.s64 	%rd82, %rd80, %rd81;
	shr.s64 	%rd83, %rd82, 1;
	add.s64 	%rd24, %rd83, %rd119;
	shl.b64 	%rd84, %rd24, 4;
	add.s64 	%rd25, %rd1, %rd84;
	ld.global.u64 	%rd26, [%rd25];
	setp.ne.s64 	%p11, %rd26, %rd20;
	@%p11 bra 	$L__BB5_10;
	ld.global.u64 	%rd85, [%rd25+8];
	setp.eq.s64 	%p12, %rd85, %rd21;
	@%p12 bra 	$L__BB5_16;
$L__BB5_10:
	setp.gt.s64 	%p13, %rd26, %rd20;
	@%p13 bra 	$L__BB5_14;
	setp.lt.s64 	%p14, %rd26, %rd20;
	@%p14 bra 	$L__BB5_13;
	ld.global.u64 	%rd86, [%rd25+8];
	setp.lt.s64 	%p15, %rd86, %rd21;
	add.s64 	%rd87, %rd24, 1;
	add.s64 	%rd88, %rd24, -1;
	selp.b64 	%rd119, %rd87, %rd119, %p15;
	selp.b64 	%rd120, %rd120, %rd88, %p15;
	bra.uni 	$L__BB5_15;
$L__BB5_13:
	add.s64 	%rd119, %rd24, 1;
	bra.uni 	$L__BB5_15;
$L__BB5_14:
	add.s64 	%rd120, %rd24, -1;
$L__BB5_15:
	setp.gt.s64 	%p16, %rd119, %rd120;
	@%p16 bra 	$L__BB5_26;
	bra.uni 	$L__BB5_8;
$L__BB5_16:
	ld.param.u64 	%rd109, [_Z16make_four_cliquePxS_S_xxxxS_S__param_4];
	add.s64 	%rd124, %rd109, -1;
	ld.global.u64 	%rd34, [%rd6+8];
	mov.b64 	%rd123, 0;
$L__BB5_17:
	sub.s64 	%rd90, %rd124, %rd123;
	shr.u64 	%rd91, %rd90, 63;
	add.s64 	%rd92, %rd90, %rd91;
	shr.s64 	%rd93, %rd92, 1;
	add.s64 	%rd37, %rd93, %rd123;
	shl.b64 	%rd94, %rd37, 4;
	add.s64 	%rd38, %rd1, %rd94;
	ld.global.u64 	%rd39, [%rd38];
	setp.ne.s64 	%p17, %rd39, %rd20;
	@%p17 bra 	$L__BB5_19;
	ld.global.u64 	%rd95, [%rd38+8];
	setp.eq.s64 	%p18, %rd95, %rd34;
	@%p18 bra 	$L__BB5_25;
$L__BB5_19:
	setp.gt.s64 	%p19, %rd39, %rd20;
	@%p19 bra 	$L__BB5_23;
	setp.lt.s64 	%p20, %rd39, %rd20;
	@%p20 bra 	$L__BB5_22;
	ld.global.u64 	%rd96, [%rd38+8];
	setp.lt.s64 	%p21, %rd96, %rd34;
	add.s64 	%rd97, %rd37, 1;
	add.s64 	%rd98, %rd37, -1;
	selp.b64 	%rd123, %rd97, %rd123, %p21;
	selp.b64 	%rd124, %rd124, %rd98, %p21;
	bra.uni 	$L__BB5_24;
$L__BB5_22:
	add.s64 	%rd123, %rd37, 1;
	bra.uni 	$L__BB5_24;
$L__BB5_23:
	add.s64 	%rd124, %rd37, -1;
$L__BB5_24:
	setp.gt.s64 	%p22, %rd123, %rd124;
	@%p22 bra 	$L__BB5_26;
	bra.uni 	$L__BB5_17;
$L__BB5_25:
	ld.param.u64 	%rd110, [_Z16make_four_cliquePxS_S_xxxxS_S__param_8];
	shl.b64 	%rd99, %rd116, 5;
	cvta.to.global.u64 	%rd100, %rd110;
	add.s64 	%rd101, %rd100, %rd99;
	st.global.u64 	[%rd101], %rd21;
	ld.global.u64 	%rd102, [%rd6+8];
	st.global.u64 	[%rd101+8], %rd102;
	ld.global.u64 	%rd103, [%rd6+16];
	st.global.u64 	[%rd101+16], %rd103;
	ld.global.u64 	%rd104, [%rd18+8];
	st.global.u64 	[%rd101+24], %rd104;
	add.s64 	%rd116, %rd116, 1;
$L__BB5_26:
	add.s64 	%rd114, %rd114, 1;
	setp.lt.s64 	%p23, %rd114, %rd5;
	@%p23 bra 	$L__BB5_6;
$L__BB5_27:
	ret;

}
	// .globl	_Z19solution_sizx_sevenPxS_S_xxxS_x
.visible .entry _Z19solution_sizx_sevenPxS_S_xxxS_x(
	.param .u64 .ptr .align 1 _Z19solution_sizx_sevenPxS_S_xxxS_x_param_0,
	.param .u64 .ptr .align 1 _Z19solution_sizx_sevenPxS_S_xxxS_x_param_1,
	.param .u64 .ptr .align 1 _Z19solution_sizx_sevenPxS_S_xxxS_x_param_2,
	.param .u64 _Z19solution_sizx_sevenPxS_S_xxxS_x_param_3,
	.param .u64 _Z19solution_sizx_sevenPxS_S_xxxS_x_param_4,
	.param .u64 _Z19solution_sizx_sevenPxS_S_xxxS_x_param_5,
	.param .u64 .ptr .align 1 _Z19solution_sizx_sevenPxS_S_xxxS_x_param_6,
	.param .u64 _Z19solution_sizx_sevenPxS_S_xxxS_x_param_7
)
{
	.reg .pred 	%p<62>;
	.reg .b32 	%r<29>;
	.reg .b64 	%rd<283>;

	ld.param.u64 	%rd122, [_Z19solution_sizx_sevenPxS_S_xxxS_x_param_0];
	ld.param.u64 	%rd115, [_Z19solution_sizx_sevenPxS_S_xxxS_x_param_1];
	ld.param.u64 	%rd116, [_Z19solution_sizx_sevenPxS_S_xxxS_x_param_2];
	ld.param.u64 	%rd118, [_Z19solution_sizx_sevenPxS_S_xxxS_x_param_4];
	ld.param.u64 	%rd120, [_Z19solution_sizx_sevenPxS_S_xxxS_x_param_6];
	ld.param.u64 	%rd121, [_Z19solution_sizx_sevenPxS_S_xxxS_x_param_7];
	cvta.to.global.u64 	%rd1, %rd116;
	cvta.to.global.u64 	%rd2, %rd122;
	cvta.to.global.u64 	%rd3, %rd115;
	mov.u32 	%r9, %ntid.x;
	mov.u32 	%r10, %ctaid.x;
	mov.u32 	%r11, %tid.x;
	mad.lo.s32 	%r12, %r9, %r10, %r11;
	cvt.u64.u32 	%rd4, %r12;
	setp.le.s64 	%p1, %rd118, %rd4;
	@%p1 bra 	$L__BB6_77;
	cvta.to.global.u64 	%rd123, %rd120;
	shl.b64 	%rd124, %rd4, 3;
	add.s64 	%rd5, %rd123, %rd124;
	mov.b64 	%rd125, 0;
	st.global.u64 	[%rd5], %rd125;
	setp.ne.s64 	%p2, %rd121, 6;
	@%p2 bra 	$L__BB6_40;
	ld.param.u64 	%rd244, [_Z19solution_sizx_sevenPxS_S_xxxS_x_param_5];
	shl.b64 	%rd181, %rd4, 5;
	add.s64 	%rd6, %rd3, %rd181;
	setp.lt.s64 	%p32, %rd244, 1;
	mov.b64 	%rd251, -1;
	@%p32 bra 	$L__BB6_5;
	ld.param.u64 	%rd245, [_Z19solution_sizx_sevenPxS_S_xxxS_x_param_5];
	ld.global.u64 	%rd7, [%rd6+24];
	add.s64 	%rd249, %rd245, -1;
	mov.b64 	%rd250, 0;
	mov.b64 	%rd251, -1;
$L__BB6_4:
	sub.s64 	%rd184, %rd249, %rd250;
	shr.u64 	%rd185, %rd184, 63;
	add.s64 	%rd186, %rd184, %rd185;
	shr.s64 	%rd187, %rd186, 1;
	add.s64 	%rd188, %rd187, %rd250;
	mad.lo.s64 	%rd189, %rd188, 24, %rd1;
	ld.global.u64 	%rd190, [%rd189];
	setp.eq.s64 	%p33, %rd190, %rd7;
	selp.b64 	%rd251, %rd188, %rd251, %p33;
	setp.lt.s64 	%p34, %rd190, %rd7;
	add.s64 	%rd191, %rd188, -1;
	add.s64 	%rd192, %rd188, 1;
	selp.b64 	%rd250, %rd192, %rd250, %p34;
	selp.b64 	%rd249, %rd249, %rd191, %p34;
	setp.le.s64 	%p35, %rd250, %rd249;
	@%p35 bra 	$L__BB6_4;
$L__BB6_5:
	ld.param.u64 	%rd246, [_Z19solution_sizx_sevenPxS_S_xxxS_x_param_5];
	setp.eq.s64 	%p36, %rd251, -1;
	setp.ge.s64 	%p37, %rd251, %rd246;
	or.pred  	%p38, %p36, %p37;
	@%p38 bra 	$L__BB6_77;
	ld.param.u64 	%rd240, [_Z19solution_sizx_sevenPxS_S_xxxS_x_param_3];
	setp.lt.s64 	%p39, %rd240, 1;
	@%p39 bra 	$L__BB6_77;
	mov.b64 	%rd252, 0;
$L__BB6_8:
	ld.param.u64 	%rd234, [_Z19solution_sizx_sevenPxS_S_xxxS_x_param_2];
	cvta.to.global.u64 	%rd194, %rd234;
	mad.lo.s64 	%rd195, %rd251, 24, %rd194;
	ld.global.u64 	%rd196, [%rd195];
	ld.global.u64 	%rd197, [%rd6+24];
	setp.ne.s64 	%p40, %rd196, %rd197;
	@%p40 bra 	$L__BB6_77;
	mov.b32 	%r25, 1;
	mov.b32 	%r23, 0;
$L__BB6_10:
	mov.u32 	%r2, %r25;
	ld.param.u64 	%rd235, [_Z19solution_sizx_sevenPxS_S_xxxS_x_param_2];
	setp.eq.s32 	%p41, %r23, 0;
	cvta.to.global.u64 	%rd198, %rd235;
	mad.lo.s64 	%rd199, %rd251, 24, %rd198;
	mul.wide.u32 	%rd200, %r23, 8;
	add.s64 	%rd18, %rd199, %rd200;
	@%p41 bra 	$L__BB6_38;
	ld.param.u64 	%rd241, [_Z19solution_sizx_sevenPxS_S_xxxS_x_param_3];
	add.s64 	%rd257, %rd241, -1;
	ld.global.u64 	%rd20, [%rd18];
	ld.global.u64 	%rd21, [%rd6];
	mov.b64 	%rd256, 0;
$L__BB6_12:
	sub.s64 	%rd202, %rd257, %rd256;
	shr.u64 	%rd203, %rd202, 63;
	add.s64 	%rd204, %rd202, %rd203;
	shr.s64 	%rd205, %rd204, 1;
	add.s64 	%rd24, %rd205, %rd256;
	shl.b64 	%rd206, %rd24, 4;
	add.s64 	%rd25, %rd2, %rd206;
	ld.global.u64 	%rd26, [%rd25];
	setp.ne.s64 	%p42, %rd26, %rd20;
	@%p42 bra 	$L__BB6_14;
	ld.global.u64 	%rd207, [%rd25+8];
	setp.eq.s64 	%p43, %rd207, %rd21;
	@%p43 bra 	$L__BB6_20;
$L__BB6_14:
	setp.le.s64 	%p44, %rd26, %rd20;
	@%p44 bra 	$L__BB6_16;
	add.s64 	%rd257, %rd24, -1;
	bra.uni 	$L__BB6_19;
$L__BB6_16:
	setp.ge.s64 	%p45, %rd26, %rd20;
	@%p45 bra 	$L__BB6_18;
	add.s64 	%rd256, %rd24, 1;
	bra.uni 	$L__BB6_19;
$L__BB6_18:
	ld.global.u64 	%rd208, [%rd25+8];
	setp.lt.s64 	%p46, %rd208, %rd21;
	add.s64 	%rd209, %rd24, 1;
	add.s64 	%rd210, %rd24, -1;
	selp.b64 	%rd256, %rd209, %rd256, %p46;
	selp.b64 	%rd257, %rd257, %rd210, %p46;
$L__BB6_19:
	setp.gt.s64 	%p47, %rd256, %rd257;
	mov.b32 	%r25, 0;
	@%p47 bra 	$L__BB6_38;
	bra.uni 	$L__BB6_12;
$L__BB6_20:
	ld.param.u64 	%rd242, [_Z19solution_sizx_sevenPxS_S_xxxS_x_param_3];
	add.s64 	%rd261, %rd242, -1;
	ld.global.u64 	%rd34, [%rd6+8];
	mov.b64 	%rd260, 0;
$L__BB6_21:
	sub.s64 	%rd212, %rd261, %rd260;
	shr.u64 	%rd213, %rd212, 63;
	add.s64 	%rd214, %rd212, %rd213;
	shr.s64 	%rd215, %rd214, 1;
	add.s64 	%rd37, %rd215, %rd260;
	shl.b64 	%rd216, %rd37, 4;
	add.s64 	%rd38, %rd2, %rd216;
	ld.global.u64 	%rd39, [%rd38];
	setp.ne.s64 	%p48, %rd39, %rd20;
	@%p48 bra 	$L__BB6_23;
	ld.global.u64 	%rd217, [%rd38+8];
	setp.eq.s64 	%p49, %rd217, %rd34;
	@%p49 bra 	$L__BB6_29;
$L__BB6_23:
	setp.gt.s64 	%p50, %rd39, %rd20;
	@%p50 bra 	$L__BB6_27;
	setp.lt.s64 	%p51, %rd39, %rd20;
	@%p51 bra 	$L__BB6_26;
	ld.global.u64 	%rd218, [%rd38+8];
	setp.lt.s64 	%p52, %rd218, %rd34;
	add.s64 	%rd219, %rd37, 1;
	add.s64 	%rd220, %rd37, -1;
	selp.b64 	%rd260, %rd219, %rd260, %p52;
	selp.b64 	%rd261, %rd261, %rd220, %p52;
	bra.uni 	$L__BB6_28;
$L__BB6_26:
	add.s64 	%rd260, %rd37, 1;
	bra.uni 	$L__BB6_28;
$L__BB6_27:
	add.s64 	%rd261, %rd37, -1;
$L__BB6_28:
	setp.gt.s64 	%p53, %rd260, %rd261;
	mov.b32 	%r25, 0;
	@%p53 bra 	$L__BB6_38;
	bra.uni 	$L__BB6_21;
$L__BB6_29:
	ld.param.u64 	%rd243, [_Z19solution_sizx_sevenPxS_S_xxxS_x_param_3];
	add.s64 	%rd265, %rd243, -1;
	ld.global.u64 	%rd47, [%rd6+16];
	mov.b64 	%rd264, 0;
$L__BB6_30:
	sub.s64 	%rd222, %rd265, %rd264;
	shr.u64 	%rd223, %rd222, 63;
	add.s64 	%rd224, %rd222, %rd223;
	shr.s64 	%rd225, %rd224, 1;
	add.s64 	%rd50, %rd225, %rd264;
	shl.b64 	%rd226, %rd50, 4;
	add.s64 	%rd51, %rd2, %rd226;
	ld.global.u64 	%rd52, [%rd51];
	setp.ne.s64 	%p54, %rd52, %rd20;
	@%p54 bra 	$L__BB6_32;
	ld.global.u64 	%rd227, [%rd51+8];
	setp.eq.s64 	%p55, %rd227, %rd47;
	mov.u32 	%r25, %r2;
	@%p55 bra 	$L__BB6_38;
$L__BB6_32:
	setp.gt.s64 	%p56, %rd52, %rd20;
	@%p56 bra 	$L__BB6_36;
	setp.lt.s64 	%p57, %rd52, %rd20;
	@%p57 bra 	$L__BB6_35;
	ld.global.u64 	%rd228, [%rd51+8];
	setp.lt.s64 	%p58, %rd228, %rd47;
	add.s64 	%rd229, %rd50, 1;
	add.s64 	%rd230, %rd50, -1;
	selp.b64 	%rd264, %rd229, %rd264, %p58;
	selp.b64 	%rd265, %rd265, %rd230, %p58;
	bra.uni 	$L__BB6_37;
$L__BB6_35:
	add.s64 	%rd264, %rd50, 1;
	bra.uni 	$L__BB6_37;
$L__BB6_36:
	add.s64 	%rd265, %rd50, -1;
$L__BB6_37:
	setp.le.s64 	%p59, %rd264, %rd265;
	mov.b32 	%r25, 0;
	@%p59 bra 	$L__BB6_30;
$L__BB6_38:
	add.s32 	%r23, %r23, 1;
	setp.ne.s32 	%p60, %r23, 3;
	@%p60 bra 	$L__BB6_10;
	ld.param.u64 	%rd247, [_Z19solution_sizx_sevenPxS_S_xxxS_x_param_5];
	cvt.u64.u32 	%rd231, %r25;
	add.s64 	%rd252, %rd252, %rd231;
	st.global.u64 	[%rd5], %rd252;
	add.s64 	%rd251, %rd251, 1;
	setp.lt.s64 	%p61, %rd251, %rd247;
	@%p61 bra 	$L__BB6_8;
	bra.uni 	$L__BB6_77;
$L__BB6_40:
	shl.b64 	%rd128, %rd4, 5;
	add.s64 	%rd61, %rd3, %rd128;
	ld.global.u64 	%rd62, [%rd61+24];
	add.s64 	%rd267, %rd118, -1;
	mov.b64 	%rd268, 0;
	mov.b64 	%rd270, -1;
$L__BB6_41:
	sub.s64 	%rd129, %rd267, %rd268;
	shr.u64 	%rd130, %rd129, 63;
	add.s64 	%rd131, %rd129, %rd130;
	shr.s64 	%rd132, %rd131, 1;
	add.s64 	%rd133, %rd132, %rd268;
	shl.b64 	%rd134, %rd133, 5;
	add.s64 	%rd135, %rd3, %rd134;
	ld.global.u64 	%rd136, [%rd135];
	setp.eq.s64 	%p3, %rd136, %rd62;
	selp.b64 	%rd270, %rd133, %rd270, %p3;
	setp.lt.s64 	%p4, %rd136, %rd62;
	add.s64 	%rd137, %rd133, -1;
	add.s64 	%rd138, %rd133, 1;
	selp.b64 	%rd268, %rd138, %rd268, %p4;
	selp.b64 	%rd267, %rd267, %rd137, %p4;
	setp.le.s64 	%p5, %rd268, %rd267;
	@%p5 bra 	$L__BB6_41;
	setp.eq.s64 	%p6, %rd270, -1;
	setp.ge.s64 	%p7, %rd270, %rd118;
	or.pred  	%p8, %p6, %p7;
	@%p8 bra 	$L__BB6_77;
	ld.param.u64 	%rd236, [_Z19solution_sizx_sevenPxS_S_xxxS_x_param_3];
	setp.lt.s64 	%p9, %rd236, 1;
	@%p9 bra 	$L__BB6_77;
	mov.b64 	%rd269, 0;
$L__BB6_45:
	ld.param.u64 	%rd232, [_Z19solution_sizx_sevenPxS_S_xxxS_x_param_1];
	shl.b64 	%rd140, %rd270, 5;
	cvta.to.global.u64 	%rd141, %rd232;
	add.s64 	%rd142, %rd141, %rd140;
	ld.global.u64 	%rd143, [%rd142];
	ld.global.u64 	%rd144, [%rd61+24];
	setp.ne.s64 	%p10, %rd143, %rd144;
	@%p10 bra 	$L__BB6_77;
	mov.b32 	%r28, 1;
	mov.b32 	%r26, 0;
$L__BB6_47:
	mov.u32 	%r6, %r28;
	ld.param.u64 	%rd233, [_Z19solution_sizx_sevenPxS_S_xxxS_x_param_1];
	setp.eq.s32 	%p11, %r26, 0;
	cvta.to.global.u64 	%rd146, %rd233;
	add.s64 	%rd147, %rd146, %rd140;
	mul.wide.u32 	%rd148, %r26, 8;
	add.s64 	%rd72, %rd147, %rd148;
	@%p11 bra 	$L__BB6_75;
	ld.param.u64 	%rd237, [_Z19solution_sizx_sevenPxS_S_xxxS_x_param_3];
	add.s64 	%rd274, %rd237, -1;
	ld.global.u64 	%rd74, [%rd72];
	ld.global.u64 	%rd75, [%rd61];
	mov.b64 	%rd273, 0;
$L__BB6_49:
	sub.s64 	%rd150, %rd274, %rd273;
	shr.u64 	%rd151, %rd150, 63;
	add.s64 	%rd152, %rd150, %rd151;
	shr.s64 	%rd153, %rd152, 1;
	add.s64 	%rd78, %rd153, %rd273;
	shl.b64 	%rd154, %rd78, 4;
	add.s64 	%rd79, %rd2, %rd154;
	ld.global.u64 	%rd80, [%rd79];
	setp.ne.s64 	%p12, %rd80, %rd74;
	@%p12 bra 	$L__BB6_51;
	ld.global.u64 	%rd155, [%rd79+8];
	setp.eq.s64 	%p13, %rd155, %rd75;
	@%p13 bra 	$L__BB6_57;
$L__BB6_51:
	setp.le.s64 	%p14, %rd80, %rd74;
	@%p14 bra 	$L__BB6_53;
	add.s64 	%rd274, %rd78, -1;
	bra.uni 	$L__BB6_56;
$L__BB6_53:
	setp.ge.s64 	%p15, %rd80, %rd74;
	@%p15 bra 	$L__BB6_55;
	add.s64 	%rd273, %rd78, 1;
	bra.uni 	$L__BB6_56;
$L__BB6_55:
	ld.global.u64 	%rd156, [%rd79+8];
	setp.lt.s64 	%p16, %rd156, %rd75;
	add.s64 	%rd157, %rd78, 1;
	add.s64 	%rd158, %rd78, -1;
	selp.b64 	%rd273, %rd157, %rd273, %p16;
	selp.b64 	%rd274, %rd274, %rd158, %p16;
$L__BB6_56:
	setp.gt.s64 	%p17, %rd273, %rd274;
	mov.b32 	%r28, 0;
	@%p17 bra 	$L__BB6_75;
	bra.uni 	$L__BB6_49;
$L__BB6_57:
	ld.param.u64 	%rd238, [_Z19solution_sizx_sevenPxS_S_xxxS_x_param_3];
	add.s64 	%rd278, %rd238, -1;
	ld.global.u64 	%rd88, [%rd61+8];
	mov.b64 	%rd277, 0;
$L__BB6_58:
	sub.s64 	%rd160, %rd278, %rd277;
	shr.u64 	%rd161, %rd160, 63;
	add.s64 	%rd162, %rd160, %rd161;
	shr.s64 	%rd163, %rd162, 1;
	add.s64 	%rd91, %rd163, %rd277;
	shl.b64 	%rd164, %rd91, 4;
	add.s64 	%rd92, %rd2, %rd164;
	ld.global.u64 	%rd93, [%rd92];
	setp.ne.s64 	%p18, %rd93, %rd74;
	@%p18 bra 	$L__BB6_60;
	ld.global.u64 	%rd165, [%rd92+8];
	setp.eq.s64 	%p19, %rd165, %rd88;
	@%p19 bra 	$L__BB6_66;
$L__BB6_60:
	setp.gt.s64 	%p20, %rd93, %rd74;
	@%p20 bra 	$L__BB6_64;
	setp.lt.s64 	%p21, %rd93, %rd74;
	@%p21 bra 	$L__BB6_63;
	ld.global.u64 	%rd166, [%rd92+8];
	setp.lt.s64 	%p22, %rd166, %rd88;
	add.s64 	%rd167, %rd91, 1;
	add.s64 	%rd168, %rd91, -1;
	selp.b64 	%rd277, %rd167, %rd277, %p22;
	selp.b64 	%rd278, %rd278, %rd168, %p22;
	bra.uni 	$L__BB6_65;
$L__BB6_63:
	add.s64 	%rd277, %rd91, 1;
	bra.uni 	$L__BB6_65;
$L__BB6_64:
	add.s64 	%rd278, %rd91, -1;
$L__BB6_65:
	setp.gt.s64 	%p23, %rd277, %rd278;
	mov.b32 	%r28, 0;
	@%p23 bra 	$L__BB6_75;
	bra.uni 	$L__BB6_58;
$L__BB6_66:
	ld.param.u64 	%rd239, [_Z19solution_sizx_sevenPxS_S_xxxS_x_param_3];
	add.s64 	%rd282, %rd239, -1;
	ld.global.u64 	%rd101, [%rd61+16];
	mov.b64 	%rd281, 0;
$L__BB6_67:
	sub.s64 	%rd170, %rd282, %rd281;
	shr.u64 	%rd171, %rd170, 63;
	add.s64 	%rd172, %rd170, %rd171;
	shr.s64 	%rd173, %rd172, 1;
	add.s64 	%rd104, %rd173, %rd281;
	shl.b64 	%rd174, %rd104, 4;
	add.s64 	%rd105, %rd2, %rd174;
	ld.global.u64 	%rd106, [%rd105];
	setp.ne.s64 	%p24, %rd106, %rd74;
	@%p24 bra 	$L__BB6_69;
	ld.global.u64 	%rd175, [%rd105+8];
	setp.eq.s64 	%p25, %rd175, %rd101;
	mov.u32 	%r28, %r6;
	@%p25 bra 	$L__BB6_75;
$L__BB6_69:
	setp.gt.s64 	%p26, %rd106, %rd74;
	@%p26 bra 	$L__BB6_73;
	setp.lt.s64 	%p27, %rd106, %rd74;
	@%p27 bra 	$L__BB6_72;
	ld.global.u64 	%rd176, [%rd105+8];
	setp.lt.s64 	%p28, %rd176, %rd101;
	add.s64 	%rd177, %rd104, 1;
	add.s64 	%rd178, %rd104, -1;
	selp.b64 	%rd281, %rd177, %rd281, %p28;
	selp.b64 	%rd282, %rd282, %rd178, %p28;
	bra.uni 	$L__BB6_74;
$L__BB6_72:
	add.s64 	%rd281, %rd104, 1;
	bra.uni 	$L__BB6_74;
$L__BB6_73:
	add.s64 	%rd282, %rd104, -1;
$L__BB6_74:
	setp.le.s64 	%p29, %rd281, %rd282;
	mov.b32 	%r28, 0;
	@%p29 bra 	$L__BB6_67;
$L__BB6_75:
	add.s32 	%r26, %r26, 1;
	setp.ne.s32 	%p30, %r26, 4;
	@%p30 bra 	$L__BB6_47;
	cvt.u64.u32 	%rd179, %r28;
	add.s64 	%rd269, %rd269, %rd179;
	st.global.u64 	[%rd5], %rd269;
	add.s64 	%rd270, %rd270, 1;
	setp.lt.s64 	%p31, %rd270, %rd118;
	@%p31 bra 	$L__BB6_45;
$L__BB6_77:
	ret;

}


// ===== COMPILED SASS (sm_100) =====

	.target	sm_100

	.elftype	@"ET_EXEC"


//--------------------- .note.nv.tkinfo           --------------------------
	.section	.note.nv.tkinfo,"",@"SHT_NOTE"
	.sectionflags	@"SHF_NOTE_NV_TKINFO"
	.tkinfo
        /*0018*/ 	.word	0x00000002
        /*0030*/ 	.string	""
        /*0030*/ 	.string	"ptxas"
        /*0030*/ 	.string	"Cuda compilation tools, release 13.0, V13.0.88"
        /*0030*/ 	.string	"Build cuda_13.0.r13.0/compiler.36424714_0"
        /*0030*/ 	.string	"-arch sm_100 -m 64 "



//--------------------- .note.nv.cuinfo           --------------------------
	.section	.note.nv.cuinfo,"",@"SHT_NOTE"
	.sectionflags	@"SHF_NOTE_NV_CUINFO"
        /*0018*/ 	.short	0x0002
        /*001a*/ 	.short	0x0064
        /*001c*/ 	.short	0x0082
	.zero		2


//--------------------- .nv.info                  --------------------------
	.section	.nv.info,"",@"SHT_CUDA_INFO"
	.align	4


	//----- nvinfo : EIATTR_REGCOUNT
	.align		4
        /*0000*/ 	.byte	0x04, 0x2f
        /*0002*/ 	.short	(.L_1 - .L_0)
	.align		4
.L_0:
        /*0004*/ 	.word	index@(_Z3doiPxS_S_xxx)
        /*0008*/ 	.word	0x00000034


	//----- nvinfo : EIATTR_FRAME_SIZE
	.align		4
.L_1:
        /*000c*/ 	.byte	0x04, 0x11
        /*000e*/ 	.short	(.L_3 - .L_2)
	.align		4
.L_2:
        /*0010*/ 	.word	index@($_Z3doiPxS_S_xxx$_Z3solPxR11LocalVectorIxExxxxS_)
        /*0014*/ 	.word	0x00000020


	//----- nvinfo : EIATTR_FRAME_SIZE
	.align		4
.L_3:
        /*0018*/ 	.byte	0x04, 0x11
        /*001a*/ 	.short	(.L_5 - .L_4)
	.align		4
.L_4:
        /*001c*/ 	.word	index@(_Z3doiPxS_S_xxx)
        /*0020*/ 	.word	0x00000020


	//----- nvinfo : EIATTR_REGCOUNT
	.align		4
.L_5:
        /*0024*/ 	.byte	0x04, 0x2f
        /*0026*/ 	.short	(.L_7 - .L_6)
	.align		4
.L_6:
        /*0028*/ 	.word	index@(_Z19count_three_cliquesPxS_xxS_)
        /*002c*/ 	.word	0x0000001d


	//----- nvinfo : EIATTR_FRAME_SIZE
	.align		4
.L_7:
        /*0030*/ 	.byte	0x04, 0x11
        /*0032*/ 	.short	(.L_9 - .L_8)
	.align		4
.L_8:
        /*0034*/ 	.word	index@(_Z19count_three_cliquesPxS_xxS_)
        /*0038*/ 	.word	0x00000000


	//----- nvinfo : EIATTR_REGCOUNT
	.align		4
.L_9:
        /*003c*/ 	.byte	0x04, 0x2f
        /*003e*/ 	.short	(.L_11 - .L_10)
	.align		4
.L_10:
        /*0040*/ 	.word	index@(_Z18make_three_cliquesPxS_xxS_S_)
        /*0044*/ 	.word	0x0000001e


	//----- nvinfo : EIATTR_FRAME_SIZE
	.align		4
.L_11:
        /*0048*/ 	.byte	0x04, 0x11
        /*004a*/ 	.short	(.L_13 - .L_12)
	.align		4
.L_12:
        /*004c*/ 	.word	index@(_Z18make_three_cliquesPxS_xxS_S_)
        /*0050*/ 	.word	0x00000000


	//----- nvinfo : EIATTR_REGCOUNT
	.align		4
.L_13:
        /*0054*/ 	.byte	0x04, 0x2f
        /*0056*/ 	.short	(.L_15 - .L_14)
	.align		4
.L_14:
        /*0058*/ 	.word	index@(_Z16solution_greaterPxS_S_xxxxS_)
        /*005c*/ 	.word	0x00000027


	//----- nvinfo : EIATTR_FRAME_SIZE
	.align		4
.L_15:
        /*0060*/ 	.byte	0x04, 0x11
        /*0062*/ 	.short	(.L_17 - .L_16)
	.align		4
.L_16:
        /*0064*/ 	.word	index@(_Z16solution_greaterPxS_S_xxxxS_)
        /*0068*/ 	.word	0x00000000


	//----- nvinfo : EIATTR_REGCOUNT
	.align		4
.L_17:
        /*006c*/ 	.byte	0x04, 0x2f
        /*006e*/ 	.short	(.L_19 - .L_18)
	.align		4
.L_18:
        /*0070*/ 	.word	index@(_Z16make_four_cliquePxS_S_xxxxS_S_)
        /*0074*/ 	.word	0x00000020


	//----- nvinfo : EIATTR_FRAME_SIZE
	.align		4
.L_19:
        /*0078*/ 	.byte	0x04, 0x11
        /*007a*/ 	.short	(.L_21 - .L_20)
	.align		4
.L_20:
        /*007c*/ 	.word	index@(_Z16make_four_cliquePxS_S_xxxxS_S_)
        /*0080*/ 	.word	0x00000000


	//----- nvinfo : EIATTR_REGCOUNT
	.align		4
.L_21:
        /*0084*/ 	.byte	0x04, 0x2f
        /*0086*/ 	.short	(.L_23 - .L_22)
	.align		4
.L_22:
        /*0088*/ 	.word	index@(_Z19solution_sizx_sevenPxS_S_xxxS_x)
        /*008c*/ 	.word	0x00000020


	//----- nvinfo : EIATTR_FRAME_SIZE
	.align		4
.L_23:
        /*0090*/ 	.byte	0x04, 0x11
        /*0092*/ 	.short	(.L_25 - .L_24)
	.align		4
.L_24:
        /*0094*/ 	.word	index@(_Z19solution_sizx_sevenPxS_S_xxxS_x)
        /*0098*/ 	.word	0x00000000


	//----- nvinfo : EIATTR_MIN_STACK_SIZE
	.align		4
.L_25:
        /*009c*/ 	.byte	0x04, 0x12
        /*009e*/ 	.short	(.L_27 - .L_26)
	.align		4
.L_26:
        /*00a0*/ 	.word	index@(_Z19solution_sizx_sevenPxS_S_xxxS_x)
        /*00a4*/ 	.word	0x00000000


	//----- nvinfo : EIATTR_MIN_STACK_SIZE
	.align		4
.L_27:
        /*00a8*/ 	.byte	0x04, 0x12
        /*00aa*/ 	.short	(.L_29 - .L_28)
	.align		4
.L_28:
        /*00ac*/ 	.word	index@(_Z16make_four_cliquePxS_S_xxxxS_S_)
        /*00b0*/ 	.word	0x00000000


	//----- nvinfo : EIATTR_MIN_STACK_SIZE
	.align		4
.L_29:
        /*00b4*/ 	.byte	0x04, 0x12
        /*00b6*/ 	.short	(.L_31 - .L_30)
	.align		4
.L_30:
        /*00b8*/ 	.word	index@(_Z16solution_greaterPxS_S_xxxxS_)
        /*00bc*/ 	.word	0x00000000


	//----- nvinfo : EIATTR_MIN_STACK_SIZE
	.align		4
.L_31:
        /*00c0*/ 	.byte	0x04, 0x12
        /*00c2*/ 	.short	(.L_33 - .L_32)
	.align		4
.L_32:
        /*00c4*/ 	.word	index@(_Z18make_three_cliquesPxS_xxS_S_)
        /*00c8*/ 	.word	0x00000000


	//----- nvinfo : EIATTR_MIN_STACK_SIZE
	.align		4
.L_33:
        /*00cc*/ 	.byte	0x04, 0x12
        /*00ce*/ 	.short	(.L_35 - .L_34)
	.align		4
.L_34:
        /*00d0*/ 	.word	index@(_Z19count_three_cliquesPxS_xxS_)
        /*00d4*/ 	.word	0x00000000


	//----- nvinfo : EIATTR_MIN_STACK_SIZE
	.align		4
.L_35:
        /*00d8*/ 	.byte	0x04, 0x12
        /*00da*/ 	.short	(.L_37 - .L_36)
	.align		4
.L_36:
        /*00dc*/ 	.word	index@(_Z3doiPxS_S_xxx)
        /*00e0*/ 	.word	0x00000020
.L_37:


//--------------------- .nv.compat                --------------------------
	.section	.nv.compat,"",@"SHT_CUDA_COMPAT_INFO"
	.align	4
        /*0000*/ 	.byte	0x02, 0x09, 0x00, 0x00, 0x02, 0x02, 0x01, 0x00, 0x02, 0x05, 0x05, 0x00, 0x03, 0x07, 0x01, 0x01
        /*0010*/ 	.byte	0x02, 0x03, 0x00, 0x00, 0x02, 0x06, 0x01, 0x00, 0x04, 0x0b, 0x08, 0x00, 0x09, 0x00, 0x00, 0x00
        /*0020*/ 	.byte	0x00, 0x00, 0x00, 0x00


//--------------------- .nv.info._Z19solution_sizx_sevenPxS_S_xxxS_x --------------------------
	.section	.nv.info._Z19solution_sizx_sevenPxS_S_xxxS_x,"",@"SHT_CUDA_INFO"
	.sectionflags	@""
	.align	4


	//----- nvinfo : EIATTR_CUDA_API_VERSION
	.align		4
        /*0000*/ 	.byte	0x04, 0x37
        /*0002*/ 	.short	(.L_39 - .L_38)
.L_38:
        /*0004*/ 	.word	0x00000082


	//----- nvinfo : EIATTR_KPARAM_INFO
	.align		4
.L_39:
        /*0008*/ 	.byte	0x04, 0x17
        /*000a*/ 	.short	(.L_41 - .L_40)
.L_40:
        /*000c*/ 	.word	0x00000000
        /*0010*/ 	.short	0x0007
        /*0012*/ 	.short	0x0038
        /*0014*/ 	.byte	0x00, 0xf0, 0x21, 0x00


	//----- nvinfo : EIATTR_KPARAM_INFO
	.align		4
.L_41:
        /*0018*/ 	.byte	0x04, 0x17
        /*001a*/ 	.short	(.L_43 - .L_42)
.L_42:
        /*001c*/ 	.word	0x00000000
        /*0020*/ 	.short	0x0006
        /*0022*/ 	.short	0x0030
        /*0024*/ 	.byte	0x00, 0xf5, 0x21, 0x00


	//----- nvinfo : EIATTR_KPARAM_INFO
	.align		4
.L_43:
        /*0028*/ 	.byte	0x04, 0x17
        /*002a*/ 	.short	(.L_45 - .L_44)
.L_44:
        /*002c*/ 	.word	0x00000000
        /*0030*/ 	.short	0x0005
        /*0032*/ 	.short	0x0028
        /*0034*/ 	.byte	0x00, 0xf0, 0x21, 0x00


	//----- nvinfo : EIATTR_KPARAM_INFO
	.align		4
.L_45:
        /*0038*/ 	.byte	0x04, 0x17
        /*003a*/ 	.short	(.L_47 - .L_46)
.L_46:
        /*003c*/ 	.word	0x00000000
        /*0040*/ 	.short	0x0004
        /*0042*/ 	.short	0x0020
        /*0044*/ 	.byte	0x00, 0xf0, 0x21, 0x00


	//----- nvinfo : EIATTR_KPARAM_INFO
	.align		4
.L_47:
        /*0048*/ 	.byte	0x04, 0x17
        /*004a*/ 	.short	(.L_49 - .L_48)
.L_48:
        /*004c*/ 	.word	0x00000000
        /*0050*/ 	.short	0x0003
        /*0052*/ 	.short	0x0018
        /*0054*/ 	.byte	0x00, 0xf0, 0x21, 0x00


	//----- nvinfo : EIATTR_KPARAM_INFO
	.align		4
.L_49:
        /*0058*/ 	.byte	0x04, 0x17
        /*005a*/ 	.short	(.L_51 - .L_50)
.L_50:
        /*005c*/ 	.word	0x00000000
        /*0060*/ 	.short	0x0002
        /*0062*/ 	.short	0x0010
        /*0064*/ 	.byte	0x00, 0xf5, 0x21, 0x00


	//----- nvinfo : EIATTR_KPARAM_INFO
	.align		4
.L_51:
        /*0068*/ 	.byte	0x04, 0x17
        /*006a*/ 	.short	(.L_53 - .L_52)
.L_52:
        /*006c*/ 	.word	0x00000000
        /*0070*/ 	.short	0x0001
        /*0072*/ 	.short	0x0008
        /*0074*/ 	.byte	0x00, 0xf5, 0x21, 0x00


	//----- nvinfo : EIATTR_KPARAM_INFO
	.align		4
.L_53:
        /*0078*/ 	.byte	0x04, 0x17
        /*007a*/ 	.short	(.L_55 - .L_54)
.L_54:
        /*007c*/ 	.word	0x00000000
        /*0080*/ 	.short	0x0000
        /*0082*/ 	.short	0x0000
        /*0084*/ 	.byte	0x00, 0xf5, 0x21, 0x00


	//----- nvinfo : EIATTR_SPARSE_MMA_MASK
	.align		4
.L_55:
        /*0088*/ 	.byte	0x03, 0x50
        /*008a*/ 	.short	0x0000


	//----- nvinfo : EIATTR_MAXREG_COUNT
	.align		4
        /*008c*/ 	.byte	0x03, 0x1b
        /*008e*/ 	.short	0x00ff


	//----- nvinfo : EIATTR_MERCURY_ISA_VERSION
	.align		4
        /*0090*/ 	.byte	0x03, 0x5f
        /*0092*/ 	.short	0x0101


	//----- nvinfo : EIATTR_VRC_CTA_INIT_COUNT
	.align		4
        /*0094*/ 	.byte	0x02, 0x4a
	.zero		1
	.zero		1


	//----- nvinfo : EIATTR_EXIT_INSTR_OFFSETS
	.align		4
        /*0098*/ 	.byte	0x04, 0x1c
        /*009a*/ 	.short	(.L_57 - .L_56)


	//   ....[0]....
.L_56:
        /*009c*/ 	.word	0x00000080


	//   ....[1]....
        /*00a0*/ 	.word	0x00000470


	//   ....[2]....
        /*00a4*/ 	.word	0x000004b0


	//   ....[3]....
        /*00a8*/ 	.word	0x00000570


	//   ....[4]....
        /*00ac*/ 	.word	0x00001200


	//   ....[5]....
        /*00b0*/ 	.word	0x000014f0


	//   ....[6]....
        /*00b4*/ 	.word	0x00001530


	//   ....[7]....
        /*00b8*/ 	.word	0x00001600


	//   ....[8]....
        /*00bc*/ 	.word	0x00002290


	//----- nvinfo : EIATTR_CRS_STACK_SIZE
	.align		4
.L_57:
        /*00c0*/ 	.byte	0x04, 0x1e
        /*00c2*/ 	.short	(.L_59 - .L_58)
.L_58:
        /*00c4*/ 	.word	0x00000000


	//----- nvinfo : EIATTR_CBANK_PARAM_SIZE
	.align		4
.L_59:
        /*00c8*/ 	.byte	0x03, 0x19
        /*00ca*/ 	.short	0x0040


	//----- nvinfo : EIATTR_PARAM_CBANK
	.align		4
        /*00cc*/ 	.byte	0x04, 0x0a
        /*00ce*/ 	.short	(.L_61 - .L_60)
	.align		4
.L_60:
        /*00d0*/ 	.word	index@(.nv.constant0._Z19solution_sizx_sevenPxS_S_xxxS_x)
        /*00d4*/ 	.short	0x0380
        /*00d6*/ 	.short	0x0040


	//----- nvinfo : EIATTR_SW_WAR
	.align		4
.L_61:
        /*00d8*/ 	.byte	0x04, 0x36
        /*00da*/ 	.short	(.L_63 - .L_62)
.L_62:
        /*00dc*/ 	.word	0x00000008
.L_63:


//--------------------- .nv.info._Z16make_four_cliquePxS_S_xxxxS_S_ --------------------------
	.section	.nv.info._Z16make_four_cliquePxS_S_xxxxS_S_,"",@"SHT_CUDA_INFO"
	.sectionflags	@""
	.align	4


	//----- nvinfo : EIATTR_CUDA_API_VERSION
	.align		4
        /*0000*/ 	.byte	0x04, 0x37
        /*0002*/ 	.short	(.L_65 - .L_64)
.L_64:
        /*0004*/ 	.word	0x00000082


	//----- nvinfo : EIATTR_KPARAM_INFO
	.align		4
.L_65:
        /*0008*/ 	.byte	0x04, 0x17
        /*000a*/ 	.short	(.L_67 - .L_66)
.L_66:
        /*000c*/ 	.word	0x00000000
        /*0010*/ 	.short	0x0008
        /*0012*/ 	.short	0x0040
        /*0014*/ 	.byte	0x00, 0xf5, 0x21, 0x00


	//----- nvinfo : EIATTR_KPARAM_INFO
	.align		4
.L_67:
        /*0018*/ 	.byte	0x04, 0x17
        /*001a*/ 	.short	(.L_69 - .L_68)
.L_68:
        /*001c*/ 	.word	0x00000000
        /*0020*/ 	.short	0x0007
        /*0022*/ 	.short	0x0038
        /*0024*/ 	.byte	0x00, 0xf5, 0x21, 0x00


	//----- nvinfo : EIATTR_KPARAM_INFO
	.align		4
.L_69:
        /*0028*/ 	.byte	0x04, 0x17
        /*002a*/ 	.short	(.L_71 - .L_70)
.L_70:
        /*002c*/ 	.word	0x00000000
        /*0030*/ 	.short	0x0006
        /*0032*/ 	.short	0x0030
        /*0034*/ 	.byte	0x00, 0xf0, 0x21, 0x00


	//----- nvinfo : EIATTR_KPARAM_INFO
	.align		4
.L_71:
        /*0038*/ 	.byte	0x04, 0x17
        /*003a*/ 	.short	(.L_73 - .L_72)
.L_72:
        /*003c*/ 	.word	0x00000000
        /*0040*/ 	.short	0x0005
        /*0042*/ 	.short	0x0028
        /*0044*/ 	.byte	0x00, 0xf0, 0x21, 0x00


	//----- nvinfo : EIATTR_KPARAM_INFO
	.align		4
.L_73:
        /*0048*/ 	.byte	0x04, 0x17
        /*004a*/ 	.short	(.L_75 - .L_74)
.L_74:
        /*004c*/ 	.word	0x00000000
        /*0050*/ 	.short	0x0004
        /*0052*/ 	.short	0x0020
        /*0054*/ 	.byte	0x00, 0xf0, 0x21, 0x00


	//----- nvinfo : EIATTR_KPARAM_INFO
	.align		4
.L_75:
        /*0058*/ 	.byte	0x04, 0x17
        /*005a*/ 	.short	(.L_77 - .L_76)
.L_76:
        /*005c*/ 	.word	0x00000000
        /*0060*/ 	.short	0x0003
        /*0062*/ 	.short	0x0018
        /*0064*/ 	.byte	0x00, 0xf0, 0x21, 0x00


	//----- nvinfo : EIATTR_KPARAM_INFO
	.align		4
.L_77:
        /*0068*/ 	.byte	0x04, 0x17
        /*006a*/ 	.short	(.L_79 - .L_78)
.L_78:
        /*006c*/ 	.word	0x00000000
        /*0070*/ 	.short	0x0002
        /*0072*/ 	.short	0x0010
        /*0074*/ 	.byte	0x00, 0xf5, 0x21, 0x00


	//----- nvinfo : EIATTR_KPARAM_INFO
	.align		4
.L_79:
        /*0078*/ 	.byte	0x04, 0x17
        /*007a*/ 	.short	(.L_81 - .L_80)
.L_80:
        /*007c*/ 	.word	0x00000000
        /*0080*/ 	.short	0x0001
        /*0082*/ 	.short	0x0008
        /*0084*/ 	.byte	0x00, 0xf5, 0x21, 0x00


	//----- nvinfo : EIATTR_KPARAM_INFO
	.align		4
.L_81:
        /*0088*/ 	.byte	0x04, 0x17
        /*008a*/ 	.short	(.L_83 - .L_82)
.L_82:
        /*008c*/ 	.word	0x00000000
        /*0090*/ 	.short	0x0000
        /*0092*/ 	.short	0x0000
        /*0094*/ 	.byte	0x00, 0xf5, 0x21, 0x00


	//----- nvinfo : EIATTR_SPARSE_MMA_MASK
	.align		4
.L_83:
        /*0098*/ 	.byte	0x03, 0x50
        /*009a*/ 	.short	0x0000


	//----- nvinfo : EIATTR_MAXREG_COUNT
	.align		4
        /*009c*/ 	.byte	0x03, 0x1b
        /*009e*/ 	.short	0x00ff


	//----- nvinfo : EIATTR_MERCURY_ISA_VERSION
	.align		4
        /*00a0*/ 	.byte	0x03, 0x5f
        /*00a2*/ 	.short	0x0101


	//----- nvinfo : EIATTR_VRC_CTA_INIT_COUNT
	.align		4
        /*00a4*/ 	.byte	0x02, 0x4a
	.zero		1
	.zero		1


	//----- nvinfo : EIATTR_EXIT_INSTR_OFFSETS
	.align		4
        /*00a8*/ 	.byte	0x04, 0x1c
        /*00aa*/ 	.short	(.L_85 - .L_84)


	//   ....[0]....
.L_84:
        /*00ac*/ 	.word	0x00000080


	//   ....[1]....
        /*00b0*/ 	.word	0x00000450


	//   ....[2]....
        /*00b4*/ 	.word	0x00000490


	//   ....[3]....
        /*00b8*/ 	.word	0x00000510


	//   ....[4]....
        /*00bc*/ 	.word	0x00000da0


	//----- nvinfo : EIATTR_CRS_STACK_SIZE
	.align		4
.L_85:
        /*00c0*/ 	.byte	0x04, 0x1e
        /*00c2*/ 	.short	(.L_87 - .L_86)
.L_86:
        /*00c4*/ 	.word	0x00000000


	//----- nvinfo : EIATTR_CBANK_PARAM_SIZE
	.align		4
.L_87:
        /*00c8*/ 	.byte	0x03, 0x19
        /*00ca*/ 	.short	0x0048


	//----- nvinfo : EIATTR_PARAM_CBANK
	.align		4
        /*00cc*/ 	.byte	0x04, 0x0a
        /*00ce*/ 	.short	(.L_89 - .L_88)
	.align		4
.L_88:
        /*00d0*/ 	.word	index@(.nv.constant0._Z16make_four_cliquePxS_S_xxxxS_S_)
        /*00d4*/ 	.short	0x0380
        /*00d6*/ 	.short	0x0048


	//----- nvinfo : EIATTR_SW_WAR
	.align		4
.L_89:
        /*00d8*/ 	.byte	0x04, 0x36
        /*00da*/ 	.short	(.L_91 - .L_90)
.L_90:
        /*00dc*/ 	.word	0x00000008
.L_91:


//--------------------- .nv.info._Z16solution_greaterPxS_S_xxxxS_ --------------------------
	.section	.nv.info._Z16solution_greaterPxS_S_xxxxS_,"",@"SHT_CUDA_INFO"
	.sectionflags	@""
	.align	4


	//----- nvinfo : EIATTR_CUDA_API_VERSION
	.align		4
        /*0000*/ 	.byte	0x04, 0x37
        /*0002*/ 	.short	(.L_93 - .L_92)
.L_92:
        /*0004*/ 	.word	0x00000082


	//----- nvinfo : EIATTR_KPARAM_INFO
	.align		4
.L_93:
        /*0008*/ 	.byte	0x04, 0x17
        /*000a*/ 	.short	(.L_95 - .L_94)
.L_94:
        /*000c*/ 	.word	0x00000000
        /*0010*/ 	.short	0x0007
        /*0012*/ 	.short	0x0038
        /*0014*/ 	.byte	0x00, 0xf5, 0x21, 0x00


	//----- nvinfo : EIATTR_KPARAM_INFO
	.align		4
.L_95:
        /*0018*/ 	.byte	0x04, 0x17
        /*001a*/ 	.short	(.L_97 - .L_96)
.L_96:
        /*001c*/ 	.word	0x00000000
        /*0020*/ 	.short	0x0006
        /*0022*/ 	.short	0x0030
        /*0024*/ 	.byte	0x00, 0xf0, 0x21, 0x00


	//----- nvinfo : EIATTR_KPARAM_INFO
	.align		4
.L_97:
        /*0028*/ 	.byte	0x04, 0x17
        /*002a*/ 	.short	(.L_99 - .L_98)
.L_98:
        /*002c*/ 	.word	0x00000000
        /*0030*/ 	.short	0x0005
        /*0032*/ 	.short	0x0028
        /*0034*/ 	.byte	0x00, 0xf0, 0x21, 0x00


	//----- nvinfo : EIATTR_KPARAM_INFO
	.align		4
.L_99:
        /*0038*/ 	.byte	0x04, 0x17
        /*003a*/ 	.short	(.L_101 - .L_100)
.L_100:
        /*003c*/ 	.word	0x00000000
        /*0040*/ 	.short	0x0004
        /*0042*/ 	.short	0x0020
        /*0044*/ 	.byte	0x00, 0xf0, 0x21, 0x00


	//----- nvinfo : EIATTR_KPARAM_INFO
	.align		4
.L_101:
        /*0048*/ 	.byte	0x04, 0x17
        /*004a*/ 	.short	(.L_103 - .L_102)
.L_102:
        /*004c*/ 	.word	0x00000000
        /*0050*/ 	.short	0x0003
        /*0052*/ 	.short	0x0018
        /*0054*/ 	.byte	0x00, 0xf0, 0x21, 0x00


	//----- nvinfo : EIATTR_KPARAM_INFO
	.align		4
.L_103:
        /*0058*/ 	.byte	0x04, 0x17
        /*005a*/ 	.short	(.L_105 - .L_104)
.L_104:
        /*005c*/ 	.word	0x00000000
        /*0060*/ 	.short	0x0002
        /*0062*/ 	.short	0x0010
        /*0064*/ 	.byte	0x00, 0xf5, 0x21, 0x00


	//----- nvinfo : EIATTR_KPARAM_INFO
	.align		4
.L_105:
        /*0068*/ 	.byte	0x04, 0x17
        /*006a*/ 	.short	(.L_107 - .L_106)
.L_106:
        /*006c*/ 	.word	0x00000000
        /*0070*/ 	.short	0x0001
        /*0072*/ 	.short	0x0008
        /*0074*/ 	.byte	0x00, 0xf5, 0x21, 0x00


	//----- nvinfo : EIATTR_KPARAM_INFO
	.align		4
.L_107:
        /*0078*/ 	.byte	0x04, 0x17
        /*007a*/ 	.short	(.L_109 - .L_108)
.L_108:
        /*007c*/ 	.word	0x00000000
        /*0080*/ 	.short	0x0000
        /*0082*/ 	.short	0x0000
        /*0084*/ 	.byte	0x00, 0xf5, 0x21, 0x00


	//----- nvinfo : EIATTR_SPARSE_MMA_MASK
	.align		4
.L_109:
        /*0088*/ 	.byte	0x03, 0x50
        /*008a*/ 	.short	0x0000


	//----- nvinfo : EIATTR_MAXREG_COUNT
	.align		4
        /*008c*/ 	.byte	0x03, 0x1b
        /*008e*/ 	.short	0x00ff


	//----- nvinfo : EIATTR_EXTERNS
	.align		4
        /*0090*/ 	.byte	0x04, 0x0f
        /*0092*/ 	.short	(.L_111 - .L_110)


	//   ....[0]....
	.align		4
.L_110:
        /*0094*/ 	.word	index@(malloc)


	//   ....[1]....
	.align		4
        /*0098*/ 	.word	index@(free)


	//----- nvinfo : EIATTR_MERCURY_ISA_VERSION
	.align		4
.L_111:
        /*009c*/ 	.byte	0x03, 0x5f
        /*009e*/ 	.short	0x0101


	//----- nvinfo : EIATTR_VRC_CTA_INIT_COUNT
	.align		4
        /*00a0*/ 	.byte	0x02, 0x4a
	.zero		1
	.zero		1


	//----- nvinfo : EIATTR_SYSCALL_OFFSETS
	.align		4
        /*00a4*/ 	.byte	0x04, 0x46
        /*00a6*/ 	.short	(.L_113 - .L_112)


	//   ....[0]....
.L_112:
        /*00a8*/ 	.word	0x00002760


	//   ....[1]....
        /*00ac*/ 	.word	0x00002ac0


	//   ....[2]....
        /*00b0*/ 	.word	0x000034d0


	//   ....[3]....
        /*00b4*/ 	.word	0x00004240


	//   ....[4]....
        /*00b8*/ 	.word	0x00005890


	//----- nvinfo : EIATTR_EXIT_INSTR_OFFSETS
	.align		4
.L_113:
        /*00bc*/ 	.byte	0x04, 0x1c
        /*00be*/ 	.short	(.L_115 - .L_114)


	//   ....[0]....
.L_114:
        /*00c0*/ 	.word	0x00000080


	//   ....[1]....
        /*00c4*/ 	.word	0x00000170


	//   ....[2]....
        /*00c8*/ 	.word	0x00000480


	//   ....[3]....
        /*00cc*/ 	.word	0x000004c0


	//   ....[4]....
        /*00d0*/ 	.word	0x000005a0


	//   ....[5]....
        /*00d4*/ 	.word	0x00000e10


	//   ....[6]....
        /*00d8*/ 	.word	0x000011a0


	//   ....[7]....
        /*00dc*/ 	.word	0x000011d0


	//   ....[8]....
        /*00e0*/ 	.word	0x000012a0


	//   ....[9]....
        /*00e4*/ 	.word	0x00001a70


	//   ....[10]....
        /*00e8*/ 	.word	0x00001ad0


	//   ....[11]....
        /*00ec*/ 	.word	0x00001de0


	//   ....[12]....
        /*00f0*/ 	.word	0x00001ea0


	//   ....[13]....
        /*00f4*/ 	.word	0x00003550


	//   ....[14]....
        /*00f8*/ 	.word	0x00003860


	//   ....[15]....
        /*00fc*/ 	.word	0x00003960


	//   ....[16]....
        /*0100*/ 	.word	0x00005910


	//----- nvinfo : EIATTR_CRS_STACK_SIZE
	.align		4
.L_115:
        /*0104*/ 	.byte	0x04, 0x1e
        /*0106*/ 	.short	(.L_117 - .L_116)
.L_116:
        /*0108*/ 	.word	0x00000000


	//----- nvinfo : EIATTR_CBANK_PARAM_SIZE
	.align		4
.L_117:
        /*010c*/ 	.byte	0x03, 0x19
        /*010e*/ 	.short	0x0040


	//----- nvinfo : EIATTR_PARAM_CBANK
	.align		4
        /*0110*/ 	.byte	0x04, 0x0a
        /*0112*/ 	.short	(.L_119 - .L_118)
	.align		4
.L_118:
        /*0114*/ 	.word	index@(.nv.constant0._Z16solution_greaterPxS_S_xxxxS_)
        /*0118*/ 	.short	0x0380
        /*011a*/ 	.short	0x0040


	//----- nvinfo : EIATTR_SW_WAR
	.align		4
.L_119:
        /*011c*/ 	.byte	0x04, 0x36
        /*011e*/ 	.short	(.L_121 - .L_120)
.L_120:
        /*0120*/ 	.word	0x00000008
.L_121:


//--------------------- .nv.info._Z18make_three_cliquesPxS_xxS_S_ --------------------------
	.section	.nv.info._Z18make_three_cliquesPxS_xxS_S_,"",@"SHT_CUDA_INFO"
	.sectionflags	@""
	.align	4


	//----- nvinfo : EIATTR_CUDA_API_VERSION
	.align		4
        /*0000*/ 	.byte	0x04, 0x37
        /*0002*/ 	.short	(.L_123 - .L_122)
.L_122:
        /*0004*/ 	.word	0x00000082


	//----- nvinfo : EIATTR_KPARAM_INFO
	.align		4
.L_123:
        /*0008*/ 	.byte	0x04, 0x17
        /*000a*/ 	.short	(.L_125 - .L_124)
.L_124:
        /*000c*/ 	.word	0x00000000
        /*0010*/ 	.short	0x0005
        /*0012*/ 	.short	0x0028
        /*0014*/ 	.byte	0x00, 0xf5, 0x21, 0x00


	//----- nvinfo : EIATTR_KPARAM_INFO
	.align		4
.L_125:
        /*0018*/ 	.byte	0x04, 0x17
        /*001a*/ 	.short	(.L_127 - .L_126)
.L_126:
        /*001c*/ 	.word	0x00000000
        /*0020*/ 	.short	0x0004
        /*0022*/ 	.short	0x0020
        /*0024*/ 	.byte	0x00, 0xf5, 0x21, 0x00


	//----- nvinfo : EIATTR_KPARAM_INFO
	.align		4
.L_127:
        /*0028*/ 	.byte	0x04, 0x17
        /*002a*/ 	.short	(.L_129 - .L_128)
.L_128:
        /*002c*/ 	.word	0x00000000
        /*0030*/ 	.short	0x0003
        /*0032*/ 	.short	0x0018
        /*0034*/ 	.byte	0x00, 0xf0, 0x21, 0x00


	//----- nvinfo : EIATTR_KPARAM_INFO
	.align		4
.L_129:
        /*0038*/ 	.byte	0x04, 0x17
        /*003a*/ 	.short	(.L_131 - .L_130)
.L_130:
        /*003c*/ 	.word	0x00000000
        /*0040*/ 	.short	0x0002
        /*0042*/ 	.short	0x0010
        /*0044*/ 	.byte	0x00, 0xf0, 0x21, 0x00


	//----- nvinfo : EIATTR_KPARAM_INFO
	.align		4
.L_131:
        /*0048*/ 	.byte	0x04, 0x17
        /*004a*/ 	.short	(.L_133 - .L_132)
.L_132:
        /*004c*/ 	.word	0x00000000
        /*0050*/ 	.short	0x0001
        /*0052*/ 	.short	0x0008
        /*0054*/ 	.byte	0x00, 0xf5, 0x21, 0x00


	//----- nvinfo : EIATTR_KPARAM_INFO
	.align		4
.L_133:
        /*0058*/ 	.byte	0x04, 0x17
        /*005a*/ 	.short	(.L_135 - .L_134)
.L_134:
        /*005c*/ 	.word	0x00000000
        /*0060*/ 	.short	0x0000
        /*0062*/ 	.short	0x0000
        /*0064*/ 	.byte	0x00, 0xf5, 0x21, 0x00


	//----- nvinfo : EIATTR_SPARSE_MMA_MASK
	.align		4
.L_135:
        /*0068*/ 	.byte	0x03, 0x50
        /*006a*/ 	.short	0x0000


	//----- nvinfo : EIATTR_MAXREG_COUNT
	.align		4
        /*006c*/ 	.byte	0x03, 0x1b
        /*006e*/ 	.short	0x00ff


	//----- nvinfo : EIATTR_MERCURY_ISA_VERSION
	.align		4
        /*0070*/ 	.byte	0x03, 0x5f
        /*0072*/ 	.short	0x0101


	//----- nvinfo : EIATTR_VRC_CTA_INIT_COUNT
	.align		4
        /*0074*/ 	.byte	0x02, 0x4a
	.zero		1
	.zero		1


	//----- nvinfo : EIATTR_EXIT_INSTR_OFFSETS
	.align		4
        /*0078*/ 	.byte	0x04, 0x1c
        /*007a*/ 	.short	(.L_137 - .L_136)


	//   ....[0]....
.L_136:
        /*007c*/ 	.word	0x000000c0


	//   ....[1]....
        /*0080*/ 	.word	0x00000420


	//   ....[2]....
        /*0084*/ 	.word	0x00000460


	//   ....[3]....
        /*0088*/ 	.word	0x000004e0


	//   ....[4]....
        /*008c*/ 	.word	0x00000d30


	//----- nvinfo : EIATTR_CRS_STACK_SIZE
	.align		4
.L_137:
        /*0090*/ 	.byte	0x04, 0x1e
        /*0092*/ 	.short	(.L_139 - .L_138)
.L_138:
        /*0094*/ 	.word	0x00000000


	//----- nvinfo : EIATTR_CBANK_PARAM_SIZE
	.align		4
.L_139:
        /*0098*/ 	.byte	0x03, 0x19
        /*009a*/ 	.short	0x0030


	//----- nvinfo : EIATTR_PARAM_CBANK
	.align		4
        /*009c*/ 	.byte	0x04, 0x0a
        /*009e*/ 	.short	(.L_141 - .L_140)
	.align		4
.L_140:
        /*00a0*/ 	.word	index@(.nv.constant0._Z18make_three_cliquesPxS_xxS_S_)
        /*00a4*/ 	.short	0x0380
        /*00a6*/ 	.short	0x0030


	//----- nvinfo : EIATTR_SW_WAR
	.align		4
.L_141:
        /*00a8*/ 	.byte	0x04, 0x36
        /*00aa*/ 	.short	(.L_143 - .L_142)
.L_142:
        /*00ac*/ 	.word	0x00000008
.L_143:


//--------------------- .nv.info._Z19count_three_cliquesPxS_xxS_ --------------------------
	.section	.nv.info._Z19count_three_cliquesPxS_xxS_,"",@"SHT_CUDA_INFO"
	.sectionflags	@""
	.align	4


	//----- nvinfo : EIATTR_CUDA_API_VERSION
	.align		4
        /*0000*/ 	.byte	0x04, 0x37
        /*0002*/ 	.short	(.L_145 - .L_144)
.L_144:
        /*0004*/ 	.word	0x00000082


	//----- nvinfo : EIATTR_KPARAM_INFO
	.align		4
.L_145:
        /*0008*/ 	.byte	0x04, 0x17
        /*000a*/ 	.short	(.L_147 - .L_146)
.L_146:
        /*000c*/ 	.word	0x00000000
        /*0010*/ 	.short	0x0004
        /*0012*/ 	.short	0x0020
        /*0014*/ 	.byte	0x00, 0xf5, 0x21, 0x00


	//----- nvinfo : EIATTR_KPARAM_INFO
	.align		4
.L_147:
        /*0018*/ 	.byte	0x04, 0x17
        /*001a*/ 	.short	(.L_149 - .L_148)
.L_148:
        /*001c*/ 	.word	0x00000000
        /*0020*/ 	.short	0x0003
        /*0022*/ 	.short	0x0018
        /*0024*/ 	.byte	0x00, 0xf0, 0x21, 0x00


	//----- nvinfo : EIATTR_KPARAM_INFO
	.align		4
.L_149:
        /*0028*/ 	.byte	0x04, 0x17
        /*002a*/ 	.short	(.L_151 - .L_150)
.L_150:
        /*002c*/ 	.word	0x00000000
        /*0030*/ 	.short	0x0002
        /*0032*/ 	.short	0x0010
        /*0034*/ 	.byte	0x00, 0xf0, 0x21, 0x00


	//----- nvinfo : EIATTR_KPARAM_INFO
	.align		4
.L_151:
        /*0038*/ 	.byte	0x04, 0x17
        /*003a*/ 	.short	(.L_153 - .L_152)
.L_152:
        /*003c*/ 	.word	0x00000000
        /*0040*/ 	.short	0x0001
        /*0042*/ 	.short	0x0008
        /*0044*/ 	.byte	0x00, 0xf5, 0x21, 0x00


	//----- nvinfo : EIATTR_KPARAM_INFO
	.align		4
.L_153:
        /*0048*/ 	.byte	0x04, 0x17
        /*004a*/ 	.short	(.L_155 - .L_154)
.L_154:
        /*004c*/ 	.word	0x00000000
        /*0050*/ 	.short	0x0000
        /*0052*/ 	.short	0x0000
        /*0054*/ 	.byte	0x00, 0xf5, 0x21, 0x00


	//----- nvinfo : EIATTR_SPARSE_MMA_MASK
	.align		4
.L_155:
        /*0058*/ 	.byte	0x03, 0x50
        /*005a*/ 	.short	0x0000


	//----- nvinfo : EIATTR_MAXREG_COUNT
	.align		4
        /*005c*/ 	.byte	0x03, 0x1b
        /*005e*/ 	.short	0x00ff


	//----- nvinfo : EIATTR_MERCURY_ISA_VERSION
	.align		4
        /*0060*/ 	.byte	0x03, 0x5f
        /*0062*/ 	.short	0x0101


	//----- nvinfo : EIATTR_VRC_CTA_INIT_COUNT
	.align		4
        /*0064*/ 	.byte	0x02, 0x4a
	.zero		1
	.zero		1


	//----- nvinfo : EIATTR_EXIT_INSTR_OFFSETS
	.align		4
        /*0068*/ 	.byte	0x04, 0x1c
        /*006a*/ 	.short	(.L_157 - .L_156)


	//   ....[0]....
.L_156:
        /*006c*/ 	.word	0x000000d0


	//   ....[1]....
        /*0070*/ 	.word	0x000003f0


	//   ....[2]....
        /*0074*/ 	.word	0x00000d60


	//----- nvinfo : EIATTR_CRS_STACK_SIZE
	.align		4
.L_157:
        /*0078*/ 	.byte	0x04, 0x1e
        /*007a*/ 	.short	(.L_159 - .L_158)
.L_158:
        /*007c*/ 	.word	0x00000000


	//----- nvinfo : EIATTR_CBANK_PARAM_SIZE
	.align		4
.L_159:
        /*0080*/ 	.byte	0x03, 0x19
        /*0082*/ 	.short	0x0028


	//----- nvinfo : EIATTR_PARAM_CBANK
	.align		4
        /*0084*/ 	.byte	0x04, 0x0a
        /*0086*/ 	.short	(.L_161 - .L_160)
	.align		4
.L_160:
        /*0088*/ 	.word	index@(.nv.constant0._Z19count_three_cliquesPxS_xxS_)
        /*008c*/ 	.short	0x0380
        /*008e*/ 	.short	0x0028


	//----- nvinfo : EIATTR_SW_WAR
	.align		4
.L_161:
        /*0090*/ 	.byte	0x04, 0x36
        /*0092*/ 	.short	(.L_163 - .L_162)
.L_162:
        /*0094*/ 	.word	0x00000008
.L_163:


//--------------------- .nv.info._Z3doiPxS_S_xxx  --------------------------
	.section	.nv.info._Z3doiPxS_S_xxx,"",@"SHT_CUDA_INFO"
	.sectionflags	@""
	.align	4


	//----- nvinfo : EIATTR_CUDA_API_VERSION
	.align		4
        /*0000*/ 	.byte	0x04, 0x37
        /*0002*/ 	.short	(.L_165 - .L_164)
.L_164:
        /*0004*/ 	.word	0x00000082


	//----- nvinfo : EIATTR_KPARAM_INFO
	.align		4
.L_165:
        /*0008*/ 	.byte	0x04, 0x17
        /*000a*/ 	.short	(.L_167 - .L_166)
.L_166:
        /*000c*/ 	.word	0x00000000
        /*0010*/ 	.short	0x0005
        /*0012*/ 	.short	0x0028
        /*0014*/ 	.byte	0x00, 0xf0, 0x21, 0x00


	//----- nvinfo : EIATTR_KPARAM_INFO
	.align		4
.L_167:
        /*0018*/ 	.byte	0x04, 0x17
        /*001a*/ 	.short	(.L_169 - .L_168)
.L_168:
        /*001c*/ 	.word	0x00000000
        /*0020*/ 	.short	0x0004
        /*0022*/ 	.short	0x0020
        /*0024*/ 	.byte	0x00, 0xf0, 0x21, 0x00


	//----- nvinfo : EIATTR_KPARAM_INFO
	.align		4
.L_169:
        /*0028*/ 	.byte	0x04, 0x17
        /*002a*/ 	.short	(.L_171 - .L_170)
.L_170:
        /*002c*/ 	.word	0x00000000
        /*0030*/ 	.short	0x0003
        /*0032*/ 	.short	0x0018
        /*0034*/ 	.byte	0x00, 0xf0, 0x21, 0x00


	//----- nvinfo : EIATTR_KPARAM_INFO
	.align		4
.L_171:
        /*0038*/ 	.byte	0x04, 0x17
        /*003a*/ 	.short	(.L_173 - .L_172)
.L_172:
        /*003c*/ 	.word	0x00000000
        /*0040*/ 	.short	0x0002
        /*0042*/ 	.short	0x0010
        /*0044*/ 	.byte	0x00, 0xf5, 0x21, 0x00


	//----- nvinfo : EIATTR_KPARAM_INFO
	.align		4
.L_173:
        /*0048*/ 	.byte	0x04, 0x17
        /*004a*/ 	.short	(.L_175 - .L_174)
.L_174:
        /*004c*/ 	.word	0x00000000
        /*0050*/ 	.short	0x0001
        /*0052*/ 	.short	0x0008
        /*0054*/ 	.byte	0x00, 0xf5, 0x21, 0x00


	//----- nvinfo : EIATTR_KPARAM_INFO
	.align		4
.L_175:
        /*0058*/ 	.byte	0x04, 0x17
        /*005a*/ 	.short	(.L_177 - .L_176)
.L_176:
        /*005c*/ 	.word	0x00000000
        /*0060*/ 	.short	0x0000
        /*0062*/ 	.short	0x0000
        /*0064*/ 	.byte	0x00, 0xf5, 0x21, 0x00


	//----- nvinfo : EIATTR_SPARSE_MMA_MASK
	.align		4
.L_177:
        /*0068*/ 	.byte	0x03, 0x50
        /*006a*/ 	.short	0x0000


	//----- nvinfo : EIATTR_MAXREG_COUNT
	.align		4
        /*006c*/ 	.byte	0x03, 0x1b
        /*006e*/ 	.short	0x00ff


	//----- nvinfo : EIATTR_EXTERNS
	.align		4
        /*0070*/ 	.byte	0x04, 0x0f
        /*0072*/ 	.short	(.L_179 - .L_178)


	//   ....[0]....
	.align		4
.L_178:
        /*0074*/ 	.word	index@(malloc)


	//   ....[1]....
	.align		4
        /*0078*/ 	.word	index@(free)


	//----- nvinfo : EIATTR_MERCURY_ISA_VERSION
	.align		4
.L_179:
        /*007c*/ 	.byte	0x03, 0x5f
        /*007e*/ 	.short	0x0101


	//----- nvinfo : EIATTR_VRC_CTA_INIT_COUNT
	.align		4
        /*0080*/ 	.byte	0x02, 0x4a
	.zero		1
	.zero		1


	//----- nvinfo : EIATTR_SYSCALL_OFFSETS
	.align		4
        /*0084*/ 	.byte	0x04, 0x46
        /*0086*/ 	.short	(.L_181 - .L_180)


	//   ....[0]....
.L_180:
        /*0088*/ 	.word	0x00000270


	//   ....[1]....
        /*008c*/ 	.word	0x00000620


	//   ....[2]....
        /*0090*/ 	.word	0x000007e0


	//   ....[3]....
        /*0094*/ 	.word	0x00000980


	//   ....[4]....
        /*0098*/ 	.word	0x00000b40


	//   ....[5]....
        /*009c*/ 	.word	0x00000d00


	//   ....[6]....
        /*00a0*/ 	.word	0x00000ec0


	//   ....[7]....
        /*00a4*/ 	.word	0x00001080


	//   ....[8]....
        /*00a8*/ 	.word	0x00001240


	//   ....[9]....
        /*00ac*/ 	.word	0x000014d0


	//   ....[10]....
        /*00b0*/ 	.word	0x00001690


	//   ....[11]....
        /*00b4*/ 	.word	0x00001830


	//   ....[12]....
        /*00b8*/ 	.word	0x000019f0


	//   ....[13]....
        /*00bc*/ 	.word	0x00001c00


	//   ....[14]....
        /*00c0*/ 	.word	0x00001da0


	//   ....[15]....
        /*00c4*/ 	.word	0x000020f0


	//----- nvinfo : EIATTR_EXIT_INSTR_OFFSETS
	.align		4
.L_181:
        /*00c8*/ 	.byte	0x04, 0x1c
        /*00ca*/ 	.short	(.L_183 - .L_182)


	//   ....[0]....
.L_182:
        /*00cc*/ 	.word	0x00000120


	//   ....[1]....
        /*00d0*/ 	.word	0x000001e0


	//   ....[2]....
        /*00d4*/ 	.word	0x00002100


	//----- nvinfo : EIATTR_CRS_STACK_SIZE
	.align		4
.L_183:
        /*00d8*/ 	.byte	0x04, 0x1e
        /*00da*/ 	.short	(.L_185 - .L_184)
.L_184:
        /*00dc*/ 	.word	0x00000000


	//----- nvinfo : EIATTR_CBANK_PARAM_SIZE
	.align		4
.L_185:
        /*00e0*/ 	.byte	0x03, 0x19
        /*00e2*/ 	.short	0x0030


	//----- nvinfo : EIATTR_PARAM_CBANK
	.align		4
        /*00e4*/ 	.byte	0x04, 0x0a
        /*00e6*/ 	.short	(.L_187 - .L_186)
	.align		4
.L_186:
        /*00e8*/ 	.word	index@(.nv.constant0._Z3doiPxS_S_xxx)
        /*00ec*/ 	.short	0x0380
        /*00ee*/ 	.short	0x0030


	//----- nvinfo : EIATTR_SW_WAR
	.align		4
.L_187:
        /*00f0*/ 	.byte	0x04, 0x36
        /*00f2*/ 	.short	(.L_189 - .L_188)
.L_188:
        /*00f4*/ 	.word	0x00000008
.L_189:


//--------------------- .nv.callgraph             --------------------------
	.section	.nv.callgraph,"",@"SHT_CUDA_CALLGRAPH"
	.align	4
	.sectionentsize	8
	.align		4
        /*0000*/ 	.word	0x00000000
	.align		4
        /*0004*/ 	.word	0xffffffff
	.align		4
        /*0008*/ 	.word	index@(_Z16solution_greaterPxS_S_xxxxS_)
	.align		4
        /*000c*/ 	.word	index@(free)
	.align		4
        /*0010*/ 	.word	index@(_Z16solution_greaterPxS_S_xxxxS_)
	.align		4
        /*0014*/ 	.word	index@(malloc)
	.align		4
        /*0018*/ 	.word	index@(_Z3doiPxS_S_xxx)
	.align		4
        /*001c*/ 	.word	index@(free)
	.align		4
        /*0020*/ 	.word	index@(_Z3doiPxS_S_xxx)
	.align		4
        /*0024*/ 	.word	index@(malloc)
	.align		4
        /*0028*/ 	.word	0x00000000
	.align		4
        /*002c*/ 	.word	0xfffffffe
	.align		4
        /*0030*/ 	.word	0x00000000
	.align		4
        /*0034*/ 	.word	0xfffffffd
	.align		4
        /*0038*/ 	.word	0x00000000
	.align		4
        /*003c*/ 	.word	0xfffffffc


//--------------------- .nv.constant4             --------------------------
	.section	.nv.constant4,"a",@progbits
	.align	8
	.align		8
.nv.constant4:
        /*0000*/ 	.dword	malloc
	.align		8
        /*0008*/ 	.dword	free


//--------------------- .text._Z19solution_sizx_sevenPxS_S_xxxS_x --------------------------
	.section	.text._Z19solution_sizx_sevenPxS_S_xxxS_x,"ax",@progbits
	.align	128
        .global         _Z19solution_sizx_sevenPxS_S_xxxS_x
        .type           _Z19solution_sizx_sevenPxS_S_xxxS_x,@function
        .size           _Z19solution_sizx_sevenPxS_S_xxxS_x,(.L_x_376 - _Z19solution_sizx_sevenPxS_S_xxxS_x)
        .other          _Z19solution_sizx_sevenPxS_S_xxxS_x,@"STO_CUDA_ENTRY STV_DEFAULT"
_Z19solution_sizx_sevenPxS_S_xxxS_x:
.text._Z19solution_sizx_sevenPxS_S_xxxS_x:
[----:B------:R-:W-:Y:S01]  /*0000*/  LDC R1, c[0x0][0x37c] ;  /* 0x0000df00ff017b82 */ /* 0x000fe20000000800 */
[----:B------:R-:W0:Y:S01]  /*0010*/  S2R R0, SR_CTAID.X ;  /* 0x0000000000007919 */ /* 0x000e220000002500 */
[----:B------:R-:W0:Y:S01]  /*0020*/  LDCU UR4, c[0x0][0x360] ;  /* 0x00006c00ff0477ac */ /* 0x000e220008000800 */
[----:B------:R-:W0:Y:S01]  /*0030*/  S2R R3, SR_TID.X ;  /* 0x0000000000037919 */ /* 0x000e220000002100 */
[----:B------:R-:W1:Y:S01]  /*0040*/  LDCU.64 UR8, c[0x0][0x3a0] ;  /* 0x00007400ff0877ac */ /* 0x000e620008000a00 */
[----:B0-----:R-:W-:-:S05]  /*0050*/  IMAD R0, R0, UR4, R3 ;  /* 0x0000000400007c24 */ /* 0x001fca000f8e0203 */
[----:B-1----:R-:W-:-:S04]  /*0060*/  ISETP.GE.U32.AND P0, PT, R0, UR8, PT ;  /* 0x0000000800007c0c */ /* 0x002fc8000bf06070 */
[----:B------:R-:W-:-:S13]  /*0070*/  ISETP.GE.AND.EX P0, PT, RZ, UR9, PT, P0 ;  /* 0x00000009ff007c0c */ /* 0x000fda000bf06300 */
[----:B------:R-:W-:Y:S05]  /*0080*/  @P0 EXIT ;  /* 0x000000000000094d */ /* 0x000fea0003800000 */
[----:B------:R-:W0:Y:S01]  /*0090*/  LDCU.128 UR12, c[0x0][0x3b0] ;  /* 0x00007600ff0c77ac */ /* 0x000e220008000c00 */
[----:B------:R-:W1:Y:S01]  /*00a0*/  LDCU.64 UR6, c[0x0][0x358] ;  /* 0x00006b00ff0677ac */ /* 0x000e620008000a00 */
[----:B0-----:R-:W-:Y:S01]  /*00b0*/  LEA R12, P0, R0, UR12, 0x3 ;  /* 0x0000000c000c7c11 */ /* 0x001fe2000f8018ff */
[----:B------:R-:W-:-:S03]  /*00c0*/  UISETP.NE.U32.AND UP0, UPT, UR14, 0x6, UPT ;  /* 0x000000060e00788c */ /* 0x000fc6000bf05070 */
[----:B------:R-:W-:Y:S01]  /*00d0*/  LEA.HI.X R13, R0, UR13, RZ, 0x3, P0 ;  /* 0x0000000d000d7c11 */ /* 0x000fe200080f1cff */
[----:B------:R-:W-:-:S04]  /*00e0*/  UISETP.NE.AND.EX UP0, UPT, UR15, URZ, UPT, UP0 ;  /* 0x000000ff0f00728c */ /* 0x000fc8000bf05300 */
[----:B-1----:R0:W-:Y:S05]  /*00f0*/  STG.E.64 desc[UR6][R12.64], RZ ;  /* 0x000000ff0c007986 */ /* 0x0021ea000c101b06 */
[----:B------:R-:W-:Y:S05]  /*0100*/  BRA.U UP0, `(.L_x_0) ;  /* 0x0000001100407547 */ /* 0x000fea000b800000 */
[----:B------:R-:W1:Y:S01]  /*0110*/  LDCU.64 UR8, c[0x0][0x3a8] ;  /* 0x00007500ff0877ac */ /* 0x000e620008000a00 */
[----:B------:R-:W-:Y:S02]  /*0120*/  IMAD.MOV.U32 R14, RZ, RZ, -0x1 ;  /* 0xffffffffff0e7424 */ /* 0x000fe400078e00ff */
[----:B------:R-:W-:Y:S01]  /*0130*/  IMAD.MOV.U32 R11, RZ, RZ, -0x1 ;  /* 0xffffffffff0b7424 */ /* 0x000fe200078e00ff */
[----:B------:R-:W2:Y:S01]  /*0140*/  LDCU.64 UR4, c[0x0][0x388] ;  /* 0x00007100ff0477ac */ /* 0x000ea20008000a00 */
[----:B-1----:R-:W-:-:S04]  /*0150*/  UISETP.GE.U32.AND UP0, UPT, UR8, 0x1, UPT ;  /* 0x000000010800788c */ /* 0x002fc8000bf06070 */
[----:B------:R-:W-:Y:S01]  /*0160*/  UISETP.GE.AND.EX UP0, UPT, UR9, URZ, UPT, UP0 ;  /* 0x000000ff0900728c */ /* 0x000fe2000bf06300 */
[----:B--2---:R-:W-:-:S04]  /*0170*/  LEA R2, P0, R0, UR4, 0x5 ;  /* 0x0000000400027c11 */ /* 0x004fc8000f8028ff */
[----:B------:R-:W-:-:S04]  /*0180*/  LEA.HI.X R3, R0, UR5, RZ, 0x5, P0 ;  /* 0x0000000500037c11 */ /* 0x000fc800080f2cff */
[----:B------:R-:W-:Y:S05]  /*0190*/  BRA.U !UP0, `(.L_x_1) ;  /* 0x0000000108a47547 */ /* 0x000fea000b800000 */
[----:B------:R1:W5:Y:S01]  /*01a0*/  LDG.E.64 R4, desc[UR6][R2.64+0x18] ;  /* 0x0000180602047981 */ /* 0x000362000c1e1b00 */
[----:B------:R-:W2:Y:S01]  /*01b0*/  LDC.64 R6, c[0x0][0x390] ;  /* 0x0000e400ff067b82 */ /* 0x000ea20000000a00 */
[----:B------:R-:W-:Y:S01]  /*01c0*/  UIADD3 UR4, UP0, UPT, UR8, -0x1, URZ ;  /* 0xffffffff08047890 */ /* 0x000fe2000ff1e0ff */
[----:B------:R-:W-:Y:S01]  /*01d0*/  BSSY.RECONVERGENT B0, `(.L_x_1) ;  /* 0x0000025000007945 */ /* 0x000fe20003800200 */
[----:B------:R-:W-:Y:S02]  /*01e0*/  IMAD.MOV.U32 R17, RZ, RZ, RZ ;  /* 0x000000ffff117224 */ /* 0x000fe400078e00ff */
[----:B------:R-:W-:Y:S01]  /*01f0*/  UIADD3.X UR5, UPT, UPT, UR9, -0x1, URZ, UP0, !UPT ;  /* 0xffffffff09057890 */ /* 0x000fe200087fe4ff */
[----:B------:R-:W-:Y:S02]  /*0200*/  IMAD.MOV.U32 R15, RZ, RZ, RZ ;  /* 0x000000ffff0f7224 */ /* 0x000fe400078e00ff */
[----:B------:R-:W-:Y:S02]  /*0210*/  IMAD.MOV.U32 R14, RZ, RZ, -0x1 ;  /* 0xffffffffff0e7424 */ /* 0x000fe400078e00ff */
[----:B------:R-:W-:-:S02]  /*0220*/  IMAD.MOV.U32 R11, RZ, RZ, -0x1 ;  /* 0xffffffffff0b7424 */ /* 0x000fc400078e00ff */
[----:B------:R-:W-:Y:S02]  /*0230*/  IMAD.U32 R10, RZ, RZ, UR4 ;  /* 0x00000004ff0a7e24 */ /* 0x000fe4000f8e00ff */
[----:B-1----:R-:W-:-:S07]  /*0240*/  IMAD.U32 R0, RZ, RZ, UR5 ;  /* 0x00000005ff007e24 */ /* 0x002fce000f8e00ff */
.L_x_2:
[----:B------:R-:W-:-:S05]  /*0250*/  IADD3 R8, P0, PT, R10, -R17, RZ ;  /* 0x800000110a087210 */ /* 0x000fca0007f1e0ff */
[----:B------:R-:W-:-:S05]  /*0260*/  IMAD.X R9, R0, 0x1, ~R15, P0 ;  /* 0x0000000100097824 */ /* 0x000fca00000e0e0f */
[----:B------:R-:W-:-:S05]  /*0270*/  LEA.HI R8, P0, R9, R8, RZ, 0x1 ;  /* 0x0000000809087211 */ /* 0x000fca00078108ff */
[----:B------:R-:W-:-:S05]  /*0280*/  IMAD.X R9, RZ, RZ, R9, P0 ;  /* 0x000000ffff097224 */ /* 0x000fca00000e0609 */
[--C-:B------:R-:W-:Y:S02]  /*0290*/  SHF.R.S64 R8, R8, 0x1, R9.reuse ;  /* 0x0000000108087819 */ /* 0x100fe40000001009 */
[----:B------:R-:W-:Y:S02]  /*02a0*/  SHF.R.S32.HI R20, RZ, 0x1, R9 ;  /* 0x00000001ff147819 */ /* 0x000fe40000011409 */
[----:B------:R-:W-:-:S05]  /*02b0*/  IADD3 R23, P0, PT, R17, R8, RZ ;  /* 0x0000000811177210 */ /* 0x000fca0007f1e0ff */
[----:B------:R-:W-:Y:S02]  /*02c0*/  IMAD.X R20, R15, 0x1, R20, P0 ;  /* 0x000000010f147824 */ /* 0x000fe400000e0614 */
[----:B--2---:R-:W-:-:S04]  /*02d0*/  IMAD.WIDE.U32 R8, R23, 0x18, R6 ;  /* 0x0000001817087825 */ /* 0x004fc800078e0006 */
[----:B------:R-:W-:-:S04]  /*02e0*/  IMAD R19, R20, 0x18, RZ ;  /* 0x0000001814137824 */ /* 0x000fc800078e02ff */
[----:B------:R-:W-:-:S06]  /*02f0*/  IMAD.IADD R9, R9, 0x1, R19 ;  /* 0x0000000109097824 */ /* 0x000fcc00078e0213 */
[----:B------:R-:W2:Y:S01]  /*0300*/  LDG.E.64 R8, desc[UR6][R8.64] ;  /* 0x0000000608087981 */ /* 0x000ea2000c1e1b00 */
[C---:B------:R-:W-:Y:S02]  /*0310*/  IADD3 R16, P2, PT, R23.reuse, 0x1, RZ ;  /* 0x0000000117107810 */ /* 0x040fe40007f5e0ff */
[----:B------:R-:W-:-:S03]  /*0320*/  IADD3 R19, P1, PT, R23, -0x1, RZ ;  /* 0xffffffff17137810 */ /* 0x000fc60007f3e0ff */
[----:B------:R-:W-:Y:S01]  /*0330*/  IMAD.X R18, RZ, RZ, R20, P2 ;  /* 0x000000ffff127224 */ /* 0x000fe200010e0614 */
[----:B------:R-:W-:Y:S02]  /*0340*/  IADD3.X R21, PT, PT, R20, -0x1, RZ, P1, !PT ;  /* 0xffffffff14157810 */ /* 0x000fe40000ffe4ff */
[----:B--2--5:R-:W-:-:S04]  /*0350*/  ISETP.GE.U32.AND P0, PT, R8, R4, PT ;  /* 0x000000040800720c */ /* 0x024fc80003f06070 */
[----:B------:R-:W-:-:S04]  /*0360*/  ISETP.GE.AND.EX P0, PT, R9, R5, PT, P0 ;  /* 0x000000050900720c */ /* 0x000fc80003f06300 */
[----:B------:R-:W-:Y:S02]  /*0370*/  SEL R10, R10, R19, !P0 ;  /* 0x000000130a0a7207 */ /* 0x000fe40004000000 */
[----:B------:R-:W-:Y:S02]  /*0380*/  SEL R17, R16, R17, !P0 ;  /* 0x0000001110117207 */ /* 0x000fe40004000000 */
[----:B------:R-:W-:Y:S02]  /*0390*/  SEL R15, R18, R15, !P0 ;  /* 0x0000000f120f7207 */ /* 0x000fe40004000000 */
[----:B------:R-:W-:Y:S02]  /*03a0*/  SEL R0, R0, R21, !P0 ;  /* 0x0000001500007207 */ /* 0x000fe40004000000 */
[----:B------:R-:W-:Y:S02]  /*03b0*/  ISETP.GT.U32.AND P1, PT, R17, R10, PT ;  /* 0x0000000a1100720c */ /* 0x000fe40003f24070 */
[----:B------:R-:W-:-:S02]  /*03c0*/  ISETP.NE.U32.AND P0, PT, R8, R4, PT ;  /* 0x000000040800720c */ /* 0x000fc40003f05070 */
[----:B------:R-:W-:Y:S02]  /*03d0*/  ISETP.GT.AND.EX P1, PT, R15, R0, PT, P1 ;  /* 0x000000000f00720c */ /* 0x000fe40003f24310 */
[----:B------:R-:W-:-:S04]  /*03e0*/  ISETP.NE.AND.EX P0, PT, R9, R5, PT, P0 ;  /* 0x000000050900720c */ /* 0x000fc80003f05300 */
[----:B------:R-:W-:Y:S02]  /*03f0*/  SEL R14, R23, R14, !P0 ;  /* 0x0000000e170e7207 */ /* 0x000fe40004000000 */
[----:B------:R-:W-:-:S05]  /*0400*/  SEL R11, R20, R11, !P0 ;  /* 0x0000000b140b7207 */ /* 0x000fca0004000000 */
[----:B------:R-:W-:Y:S05]  /*0410*/  @!P1 BRA `(.L_x_2) ;  /* 0xfffffffc008c9947 */ /* 0x000fea000383ffff */
[----:B------:R-:W-:Y:S05]  /*0420*/  BSYNC.RECONVERGENT B0 ;  /* 0x0000000000007941 */ /* 0x000fea0003800200 */
.L_x_1:
[C---:B------:R-:W-:Y:S02]  /*0430*/  ISETP.GE.U32.AND P0, PT, R14.reuse, UR8, PT ;  /* 0x000000080e007c0c */ /* 0x040fe4000bf06070 */
[----:B------:R-:W-:Y:S02]  /*0440*/  ISETP.EQ.U32.AND P1, PT, R14, -0x1, PT ;  /* 0xffffffff0e00780c */ /* 0x000fe40003f22070 */
[----:B------:R-:W-:-:S04]  /*0450*/  ISETP.GE.AND.EX P0, PT, R11, UR9, PT, P0 ;  /* 0x000000090b007c0c */ /* 0x000fc8000bf06300 */
[----:B------:R-:W-:-:S13]  /*0460*/  ISETP.EQ.OR.EX P0, PT, R11, -0x1, P0, P1 ;  /* 0xffffffff0b00780c */ /* 0x000fda0000702710 */
[----:B------:R-:W-:Y:S05]  /*0470*/  @P0 EXIT ;  /* 0x000000000000094d */ /* 0x000fea0003800000 */
[----:B------:R-:W1:Y:S02]  /*0480*/  LDC.64 R4, c[0x0][0x398] ;  /* 0x0000e600ff047b82 */ /* 0x000e640000000a00 */
[----:B-1----:R-:W-:-:S04]  /*0490*/  ISETP.GE.U32.AND P0, PT, R4, 0x1, PT ;  /* 0x000000010400780c */ /* 0x002fc80003f06070 */
[----:B------:R-:W-:-:S13]  /*04a0*/  ISETP.GE.AND.EX P0, PT, R5, RZ, PT, P0 ;  /* 0x000000ff0500720c */ /* 0x000fda0003f06300 */
[----:B------:R-:W-:Y:S05]  /*04b0*/  @!P0 EXIT ;  /* 0x000000000000894d */ /* 0x000fea0003800000 */
[----:B------:R-:W-:Y:S01]  /*04c0*/  IMAD.MOV.U32 R10, RZ, RZ, RZ ;  /* 0x000000ffff0a7224 */ /* 0x000fe200078e00ff */
[----:B------:R-:W1:Y:S01]  /*04d0*/  LDCU.64 UR8, c[0x0][0x380] ;  /* 0x00007000ff0877ac */ /* 0x000e620008000a00 */
[----:B------:R-:W-:-:S07]  /*04e0*/  IMAD.MOV.U32 R9, RZ, RZ, RZ ;  /* 0x000000ffff097224 */ /* 0x000fce00078e00ff */
.L_x_27:
[----:B------:R-:W2:Y:S01]  /*04f0*/  LDC.64 R4, c[0x0][0x390] ;  /* 0x0000e400ff047b82 */ /* 0x000ea20000000a00 */
[----:B-----5:R-:W-:Y:S02]  /*0500*/  IMAD R7, R11, 0x18, RZ ;  /* 0x000000180b077824 */ /* 0x020fe400078e02ff */
[----:B--2---:R-:W-:-:S04]  /*0510*/  IMAD.WIDE.U32 R4, R14, 0x18, R4 ;  /* 0x000000180e047825 */ /* 0x004fc800078e0004 */
[----:B------:R-:W-:Y:S02]  /*0520*/  IMAD.IADD R5, R5, 0x1, R7 ;  /* 0x0000000105057824 */ /* 0x000fe400078e0207 */
[----:B------:R-:W2:Y:S04]  /*0530*/  LDG.E.64 R6, desc[UR6][R2.64+0x18] ;  /* 0x0000180602067981 */ /* 0x000ea8000c1e1b00 */
[----:B------:R-:W2:Y:S02]  /*0540*/  LDG.E.64 R4, desc[UR6][R4.64] ;  /* 0x0000000604047981 */ /* 0x000ea4000c1e1b00 */
[----:B--2---:R-:W-:-:S04]  /*0550*/  ISETP.NE.U32.AND P0, PT, R4, R6, PT ;  /* 0x000000060400720c */ /* 0x004fc80003f05070 */
[----:B------:R-:W-:-:S13]  /*0560*/  ISETP.NE.AND.EX P0, PT, R5, R7, PT, P0 ;  /* 0x000000070500720c */ /* 0x000fda0003f05300 */
[----:B-1----:R-:W-:Y:S05]  /*0570*/  @P0 EXIT ;  /* 0x000000000000094d */ /* 0x002fea0003800000 */
[----:B------:R-:W-:Y:S02]  /*0580*/  IMAD.MOV.U32 R15, RZ, RZ, 0x1 ;  /* 0x00000001ff0f7424 */ /* 0x000fe400078e00ff */
[----:B------:R-:W-:-:S07]  /*0590*/  IMAD.MOV.U32 R8, RZ, RZ, RZ ;  /* 0x000000ffff087224 */ /* 0x000fce00078e00ff */
.L_x_26:
[----:B------:R-:W1:Y:S01]  /*05a0*/  LDC.64 R4, c[0x0][0x390] ;  /* 0x0000e400ff047b82 */ /* 0x000e620000000a00 */
[----:B------:R-:W-:Y:S01]  /*05b0*/  ISETP.NE.AND P0, PT, R8, RZ, PT ;  /* 0x000000ff0800720c */ /* 0x000fe20003f05270 */
[----:B-----5:R-:W-:Y:S02]  /*05c0*/  IMAD R7, R11, 0x18, RZ ;  /* 0x000000180b077824 */ /* 0x020fe400078e02ff */
[----:B-1----:R-:W-:-:S04]  /*05d0*/  IMAD.WIDE.U32 R4, R14, 0x18, R4 ;  /* 0x000000180e047825 */ /* 0x002fc800078e0004 */
[----:B------:R-:W-:Y:S02]  /*05e0*/  IMAD.IADD R5, R5, 0x1, R7 ;  /* 0x0000000105057824 */ /* 0x000fe400078e0207 */
[----:B------:R-:W-:-:S04]  /*05f0*/  IMAD.WIDE.U32 R4, R8, 0x8, R4 ;  /* 0x0000000808047825 */ /* 0x000fc800078e0004 */
[----:B------:R-:W-:-:S05]  /*0600*/  VIADD R8, R8, 0x1 ;  /* 0x0000000108087836 */ /* 0x000fca0000000000 */
[----:B------:R-:W-:Y:S01]  /*0610*/  ISETP.NE.AND P1, PT, R8, 0x3, PT ;  /* 0x000000030800780c */ /* 0x000fe20003f25270 */
[----:B------:R-:W-:-:S12]  /*0620*/  @!P0 BRA `(.L_x_3) ;  /* 0x0000000800c88947 */ /* 0x000fd80003800000 */
[----:B------:R-:W5:Y:S01]  /*0630*/  LDG.E.64 R4, desc[UR6][R4.64] ;  /* 0x0000000604047981 */ /* 0x000f62000c1e1b00 */
[----:B------:R-:W1:Y:S03]  /*0640*/  LDCU.64 UR4, c[0x0][0x398] ;  /* 0x00007300ff0477ac */ /* 0x000e660008000a00 */
[----:B------:R2:W5:Y:S01]  /*0650*/  LDG.E.64 R6, desc[UR6][R2.64] ;  /* 0x0000000602067981 */ /* 0x000562000c1e1b00 */
[----:B------:R-:W-:Y:S01]  /*0660*/  BSSY.RECONVERGENT B0, `(.L_x_3) ;  /* 0x00000ae000007945 */ /* 0x000fe20003800200 */
[----:B------:R-:W-:Y:S01]  /*0670*/  IMAD.MOV.U32 R0, RZ, RZ, R15 ;  /* 0x000000ffff007224 */ /* 0x000fe200078e000f */
[----:B------:R-:W-:Y:S01]  /*0680*/  CS2R R22, SRZ ;  /* 0x0000000000167805 */ /* 0x000fe2000001ff00 */
[----:B-1----:R-:W-:-:S04]  /*0690*/  UIADD3 UR4, UP0, UPT, UR4, -0x1, URZ ;  /* 0xffffffff04047890 */ /* 0x002fc8000ff1e0ff */
[----:B------:R-:W-:Y:S02]  /*06a0*/  UIADD3.X UR5, UPT, UPT, UR5, -0x1, URZ, UP0, !UPT ;  /* 0xffffffff05057890 */ /* 0x000fe400087fe4ff */
[----:B------:R-:W-:-:S04]  /*06b0*/  IMAD.U32 R25, RZ, RZ, UR4 ;  /* 0x00000004ff197e24 */ /* 0x000fc8000f8e00ff */
[----:B--2---:R-:W-:-:S07]  /*06c0*/  IMAD.U32 R24, RZ, RZ, UR5 ;  /* 0x00000005ff187e24 */ /* 0x004fce000f8e00ff */
.L_x_10:
[----:B------:R-:W-:-:S05]  /*06d0*/  IADD3 R15, P0, PT, -R22, R25, RZ ;  /* 0x00000019160f7210 */ /* 0x000fca0007f1e1ff */
[----:B------:R-:W-:-:S05]  /*06e0*/  IMAD.X R26, R24, 0x1, ~R23, P0 ;  /* 0x00000001181a7824 */ /* 0x000fca00000e0e17 */
[----:B------:R-:W-:-:S05]  /*06f0*/  LEA.HI R15, P0, R26, R15, RZ, 0x1 ;  /* 0x0000000f1a0f7211 */ /* 0x000fca00078108ff */
[----:B------:R-:W-:-:S05]  /*0700*/  IMAD.X R26, RZ, RZ, R26, P0 ;  /* 0x000000ffff1a7224 */ /* 0x000fca00000e061a */
[--C-:B------:R-:W-:Y:S02]  /*0710*/  SHF.R.S64 R15, R15, 0x1, R26.reuse ;  /* 0x000000010f0f7819 */ /* 0x100fe4000000101a */
[----:B------:R-:W-:Y:S02]  /*0720*/  SHF.R.S32.HI R26, RZ, 0x1, R26 ;  /* 0x00000001ff1a7819 */ /* 0x000fe4000001141a */
[----:B------:R-:W-:-:S05]  /*0730*/  IADD3 R15, P0, PT, R15, R22, RZ ;  /* 0x000000160f0f7210 */ /* 0x000fca0007f1e0ff */
[----:B------:R-:W-:Y:S01]  /*0740*/  IMAD.X R26, R26, 0x1, R23, P0 ;  /* 0x000000011a1a7824 */ /* 0x000fe200000e0617 */
[----:B------:R-:W-:-:S04]  /*0750*/  LEA R16, P0, R15, UR8, 0x4 ;  /* 0x000000080f107c11 */ /* 0x000fc8000f8020ff */
[----:B------:R-:W-:-:S05]  /*0760*/  LEA.HI.X R17, R15, UR9, R26, 0x4, P0 ;  /* 0x000000090f117c11 */ /* 0x000fca00080f241a */
[----:B------:R-:W2:Y:S01]  /*0770*/  LDG.E.64 R18, desc[UR6][R16.64] ;  /* 0x0000000610127981 */ /* 0x000ea2000c1e1b00 */
[----:B------:R-:W-:Y:S01]  /*0780*/  BSSY.RELIABLE B1, `(.L_x_4) ;  /* 0x0000009000017945 */ /* 0x000fe20003800100 */
[----:B--2--5:R-:W-:-:S04]  /*0790*/  ISETP.NE.U32.AND P0, PT, R18, R4, PT ;  /* 0x000000041200720c */ /* 0x024fc80003f05070 */
[----:B------:R-:W-:-:S13]  /*07a0*/  ISETP.NE.AND.EX P0, PT, R19, R5, PT, P0 ;  /* 0x000000051300720c */ /* 0x000fda0003f05300 */
[----:B------:R-:W-:Y:S05]  /*07b0*/  @P0 BRA `(.L_x_5) ;  /* 0x0000000000140947 */ /* 0x000fea0003800000 */
[----:B------:R-:W2:Y:S02]  /*07c0*/  LDG.E.64 R20, desc[UR6][R16.64+0x8] ;  /* 0x0000080610147981 */ /* 0x000ea4000c1e1b00 */
[----:B--2---:R-:W-:-:S04]  /*07d0*/  ISETP.NE.U32.AND P0, PT, R20, R6, PT ;  /* 0x000000061400720c */ /* 0x004fc80003f05070 */
[----:B------:R-:W-:-:S13]  /*07e0*/  ISETP.NE.AND.EX P0, PT, R21, R7, PT, P0 ;  /* 0x000000071500720c */ /* 0x000fda0003f05300 */
[----:B------:R-:W-:Y:S05]  /*07f0*/  @!P0 BREAK.RELIABLE B1 ;  /* 0x0000000000018942 */ /* 0x000fea0003800100 */
[----:B------:R-:W-:Y:S05]  /*0800*/  @!P0 BRA `(.L_x_6) ;  /* 0x0000000000748947 */ /* 0x000fea0003800000 */
.L_x_5:
[----:B------:R-:W-:Y:S05]  /*0810*/  BSYNC.RELIABLE B1 ;  /* 0x0000000000017941 */ /* 0x000fea0003800100 */
.L_x_4:
[----:B------:R-:W-:Y:S01]  /*0820*/  ISETP.GT.U32.AND P0, PT, R18, R4, PT ;  /* 0x000000041200720c */ /* 0x000fe20003f04070 */
[----:B------:R-:W-:Y:S03]  /*0830*/  BSSY.RECONVERGENT B1, `(.L_x_7) ;  /* 0x0000015000017945 */ /* 0x000fe60003800200 */
[----:B------:R-:W-:-:S13]  /*0840*/  ISETP.GT.AND.EX P0, PT, R19, R5, PT, P0 ;  /* 0x000000051300720c */ /* 0x000fda0003f04300 */
[----:B------:R-:W-:-:S04]  /*0850*/  @P0 IADD3 R25, P2, PT, R15, -0x1, RZ ;  /* 0xffffffff0f190810 */ /* 0x000fc80007f5e0ff */
[----:B------:R-:W-:Y:S01]  /*0860*/  @P0 IADD3.X R24, PT, PT, R26, -0x1, RZ, P2, !PT ;  /* 0xffffffff1a180810 */ /* 0x000fe200017fe4ff */
[----:B------:R-:W-:Y:S08]  /*0870*/  @P0 BRA `(.L_x_8) ;  /* 0x0000000000400947 */ /* 0x000ff00003800000 */
[----:B------:R-:W-:-:S04]  /*0880*/  ISETP.GE.U32.AND P0, PT, R18, R4, PT ;  /* 0x000000041200720c */ /* 0x000fc80003f06070 */
[----:B------:R-:W-:-:S13]  /*0890*/  ISETP.GE.AND.EX P0, PT, R19, R5, PT, P0 ;  /* 0x000000051300720c */ /* 0x000fda0003f06300 */
[----:B------:R-:W-:-:S05]  /*08a0*/  @!P0 IADD3 R22, P2, PT, R15, 0x1, RZ ;  /* 0x000000010f168810 */ /* 0x000fca0007f5e0ff */
[----:B------:R-:W-:Y:S01]  /*08b0*/  @!P0 IMAD.X R23, RZ, RZ, R26, P2 ;  /* 0x000000ffff178224 */ /* 0x000fe200010e061a */
[----:B------:R-:W-:Y:S07]  /*08c0*/  @!P0 BRA `(.L_x_8) ;  /* 0x00000000002c8947 */ /* 0x000fee0003800000 */
[----:B------:R-:W2:Y:S01]  /*08d0*/  LDG.E.64 R16, desc[UR6][R16.64+0x8] ;  /* 0x0000080610107981 */ /* 0x000ea2000c1e1b00 */
[C---:B------:R-:W-:Y:S02]  /*08e0*/  IADD3 R19, P2, PT, R15.reuse, 0x1, RZ ;  /* 0x000000010f137810 */ /* 0x040fe40007f5e0ff */
[----:B------:R-:W-:-:S03]  /*08f0*/  IADD3 R20, P3, PT, R15, -0x1, RZ ;  /* 0xffffffff0f147810 */ /* 0x000fc60007f7e0ff */
[----:B------:R-:W-:Y:S01]  /*0900*/  IMAD.X R18, RZ, RZ, R26, P2 ;  /* 0x000000ffff127224 */ /* 0x000fe200010e061a */
[----:B------:R-:W-:Y:S02]  /*0910*/  IADD3.X R15, PT, PT, R26, -0x1, RZ, P3, !PT ;  /* 0xffffffff1a0f7810 */ /* 0x000fe40001ffe4ff */
[----:B--2---:R-:W-:-:S04]  /*0920*/  ISETP.GE.U32.AND P0, PT, R16, R6, PT ;  /* 0x000000061000720c */ /* 0x004fc80003f06070 */
[----:B------:R-:W-:-:S04]  /*0930*/  ISETP.GE.AND.EX P0, PT, R17, R7, PT, P0 ;  /* 0x000000071100720c */ /* 0x000fc80003f06300 */
[----:B------:R-:W-:Y:S02]  /*0940*/  SEL R22, R19, R22, !P0 ;  /* 0x0000001613167207 */ /* 0x000fe40004000000 */
[----:B------:R-:W-:Y:S02]  /*0950*/  SEL R25, R25, R20, !P0 ;  /* 0x0000001419197207 */ /* 0x000fe40004000000 */
[----:B------:R-:W-:Y:S02]  /*0960*/  SEL R23, R18, R23, !P0 ;  /* 0x0000001712177207 */ /* 0x000fe40004000000 */
[----:B------:R-:W-:-:S07]  /*0970*/  SEL R24, R24, R15, !P0 ;  /* 0x0000000f18187207 */ /* 0x000fce0004000000 */
.L_x_8:
[----:B------:R-:W-:Y:S05]  /*0980*/  BSYNC.RECONVERGENT B1 ;  /* 0x0000000000017941 */ /* 0x000fea0003800200 */
.L_x_7:
[----:B------:R-:W-:Y:S01]  /*0990*/  ISETP.GT.U32.AND P0, PT, R22, R25, PT ;  /* 0x000000191600720c */ /* 0x000fe20003f04070 */
[----:B------:R-:W-:-:S03]  /*09a0*/  IMAD.MOV.U32 R15, RZ, RZ, RZ ;  /* 0x000000ffff0f7224 */ /* 0x000fc600078e00ff */
[----:B------:R-:W-:-:S13]  /*09b0*/  ISETP.GT.AND.EX P0, PT, R23, R24, PT, P0 ;  /* 0x000000181700720c */ /* 0x000fda0003f04300 */
[----:B------:R-:W-:Y:S05]  /*09c0*/  @P0 BRA `(.L_x_9) ;  /* 0x0000000400dc0947 */ /* 0x000fea0003800000 */
[----:B------:R-:W-:Y:S05]  /*09d0*/  BRA `(.L_x_10) ;  /* 0xfffffffc003c7947 */ /* 0x000fea000383ffff */
.L_x_6:
[----:B------:R1:W5:Y:S01]  /*09e0*/  LDG.E.64 R6, desc[UR6][R2.64+0x8] ;  /* 0x0000080602067981 */ /* 0x000362000c1e1b00 */
[----:B------:R-:W2:Y:S01]  /*09f0*/  LDCU.64 UR4, c[0x0][0x398] ;  /* 0x00007300ff0477ac */ /* 0x000ea20008000a00 */
[----:B------:R-:W-:Y:S01]  /*0a00*/  CS2R R22, SRZ ;  /* 0x0000000000167805 */ /* 0x000fe2000001ff00 */
[----:B--2---:R-:W-:-:S04]  /*0a10*/  UIADD3 UR4, UP0, UPT, UR4, -0x1, URZ ;  /* 0xffffffff04047890 */ /* 0x004fc8000ff1e0ff */
[----:B------:R-:W-:Y:S02]  /*0a20*/  UIADD3.X UR5, UPT, UPT, UR5, -0x1, URZ, UP0, !UPT ;  /* 0xffffffff05057890 */ /* 0x000fe400087fe4ff */
[----:B------:R-:W-:-:S04]  /*0a30*/  IMAD.U32 R25, RZ, RZ, UR4 ;  /* 0x00000004ff197e24 */ /* 0x000fc8000f8e00ff */
[----:B-1----:R-:W-:-:S07]  /*0a40*/  IMAD.U32 R24, RZ, RZ, UR5 ;  /* 0x00000005ff187e24 */ /* 0x002fce000f8e00ff */
.L_x_18:
[----:B------:R-:W-:Y:S01]  /*0a50*/  IADD3 R15, P0, PT, -R22, R25, RZ ;  /* 0x00000019160f7210 */ /* 0x000fe20007f1e1ff */
[----:B------:R-:W1:Y:S04]  /*0a60*/  LDCU.64 UR4, c[0x0][0x380] ;  /* 0x00007000ff0477ac */ /* 0x000e680008000a00 */
[----:B------:R-:W-:-:S05]  /*0a70*/  IMAD.X R16, R24, 0x1, ~R23, P0 ;  /* 0x0000000118107824 */ /* 0x000fca00000e0e17 */
[----:B------:R-:W-:-:S05]  /*0a80*/  LEA.HI R15, P0, R16, R15, RZ, 0x1 ;  /* 0x0000000f100f7211 */ /* 0x000fca00078108ff */
[----:B------:R-:W-:-:S05]  /*0a90*/  IMAD.X R16, RZ, RZ, R16, P0 ;  /* 0x000000ffff107224 */ /* 0x000fca00000e0610 */
[--C-:B------:R-:W-:Y:S02]  /*0aa0*/  SHF.R.S64 R15, R15, 0x1, R16.reuse ;  /* 0x000000010f0f7819 */ /* 0x100fe40000001010 */
[----:B------:R-:W-:Y:S02]  /*0ab0*/  SHF.R.S32.HI R16, RZ, 0x1, R16 ;  /* 0x00000001ff107819 */ /* 0x000fe40000011410 */
[----:B------:R-:W-:-:S05]  /*0ac0*/  IADD3 R26, P0, PT, R15, R22, RZ ;  /* 0x000000160f1a7210 */ /* 0x000fca0007f1e0ff */
[----:B------:R-:W-:Y:S01]  /*0ad0*/  IMAD.X R15, R16, 0x1, R23, P0 ;  /* 0x00000001100f7824 */ /* 0x000fe200000e0617 */
[----:B-1----:R-:W-:-:S04]  /*0ae0*/  LEA R16, P0, R26, UR4, 0x4 ;  /* 0x000000041a107c11 */ /* 0x002fc8000f8020ff */
[----:B------:R-:W-:-:S05]  /*0af0*/  LEA.HI.X R17, R26, UR5, R15, 0x4, P0 ;  /* 0x000000051a117c11 */ /* 0x000fca00080f240f */
[----:B------:R-:W2:Y:S01]  /*0b00*/  LDG.E.64 R18, desc[UR6][R16.64] ;  /* 0x0000000610127981 */ /* 0x000ea2000c1e1b00 */
[----:B------:R-:W-:Y:S01]  /*0b10*/  BSSY.RELIABLE B2, `(.L_x_11) ;  /* 0x0000009000027945 */ /* 0x000fe20003800100 */
[----:B--2---:R-:W-:-:S04]  /*0b20*/  ISETP.NE.U32.AND P0, PT, R18, R4, PT ;  /* 0x000000041200720c */ /* 0x004fc80003f05070 */
[----:B------:R-:W-:-:S13]  /*0b30*/  ISETP.NE.AND.EX P0, PT, R19, R5, PT, P0 ;  /* 0x000000051300720c */ /* 0x000fda0003f05300 */
[----:B------:R-:W-:Y:S05]  /*0b40*/  @P0 BRA `(.L_x_12) ;  /* 0x0000000000140947 */ /* 0x000fea0003800000 */
[----:B------:R-:W2:Y:S02]  /*0b50*/  LDG.E.64 R20, desc[UR6][R16.64+0x8] ;  /* 0x0000080610147981 */ /* 0x000ea4000c1e1b00 */
[----:B--2--5:R-:W-:-:S04]  /*0b60*/  ISETP.NE.U32.AND P0, PT, R20, R6, PT ;  /* 0x000000061400720c */ /* 0x024fc80003f05070 */
[----:B------:R-:W-:-:S13]  /*0b70*/  ISETP.NE.AND.EX P0, PT, R21, R7, PT, P0 ;  /* 0x000000071500720c */ /* 0x000fda0003f05300 */
[----:B------:R-:W-:Y:S05]  /*0b80*/  @!P0 BREAK.RELIABLE B2 ;  /* 0x0000000000028942 */ /* 0x000fea0003800100 */
[----:B------:R-:W-:Y:S05]  /*0b90*/  @!P0 BRA `(.L_x_13) ;  /* 0x00000000007c8947 */ /* 0x000fea0003800000 */
.L_x_12:
[----:B------:R-:W-:Y:S05]  /*0ba0*/  BSYNC.RELIABLE B2 ;  /* 0x0000000000027941 */ /* 0x000fea0003800100 */
.L_x_11:
[----:B------:R-:W-:Y:S01]  /*0bb0*/  ISETP.GT.U32.AND P0, PT, R18, R4, PT ;  /* 0x000000041200720c */ /* 0x000fe20003f04070 */
[----:B------:R-:W-:Y:S03]  /*0bc0*/  BSSY.RECONVERGENT B2, `(.L_x_14) ;  /* 0x0000017000027945 */ /* 0x000fe60003800200 */
[----:B------:R-:W-:-:S13]  /*0bd0*/  ISETP.GT.AND.EX P0, PT, R19, R5, PT, P0 ;  /* 0x000000051300720c */ /* 0x000fda0003f04300 */
[----:B------:R-:W-:Y:S05]  /*0be0*/  @P0 BRA `(.L_x_15) ;  /* 0x0000000000480947 */ /* 0x000fea0003800000 */
[----:B------:R-:W-:-:S04]  /*0bf0*/  ISETP.GE.U32.AND P0, PT, R18, R4, PT ;  /* 0x000000041200720c */ /* 0x000fc80003f06070 */
[----:B------:R-:W-:-:S13]  /*0c00*/  ISETP.GE.AND.EX P0, PT, R19, R5, PT, P0 ;  /* 0x000000051300720c */ /* 0x000fda0003f06300 */
[----:B------:R-:W-:Y:S05]  /*0c10*/  @!P0 BRA `(.L_x_16) ;  /* 0x0000000000308947 */ /* 0x000fea0003800000 */
        /* <DEDUP_REMOVED lines=10> */
[----:B------:R-:W-:Y:S01]  /*0cc0*/  SEL R24, R24, R15, !P0 ;  /* 0x0000000f18187207 */ /* 0x000fe20004000000 */
[----:B------:R-:W-:Y:S06]  /*0cd0*/  BRA `(.L_x_17) ;  /* 0x0000000000147947 */ /* 0x000fec0003800000 */
.L_x_16:
[----:B------:R-:W-:-:S05]  /*0ce0*/  IADD3 R22, P0, PT, R26, 0x1, RZ ;  /* 0x000000011a167810 */ /* 0x000fca0007f1e0ff */
[----:B------:R-:W-:Y:S01]  /*0cf0*/  IMAD.X R23, RZ, RZ, R15, P0 ;  /* 0x000000ffff177224 */ /* 0x000fe200000e060f */
[----:B------:R-:W-:Y:S07]  /*0d00*/  BRA `(.L_x_17) ;  /* 0x0000000000087947 */ /* 0x000fee0003800000 */
.L_x_15:
[----:B------:R-:W-:-:S04]  /*0d10*/  IADD3 R25, P0, PT, R26, -0x1, RZ ;  /* 0xffffffff1a197810 */ /* 0x000fc80007f1e0ff */
[----:B------:R-:W-:-:S09]  /*0d20*/  IADD3.X R24, PT, PT, R15, -0x1, RZ, P0, !PT ;  /* 0xffffffff0f187810 */ /* 0x000fd200007fe4ff */
.L_x_17:
[----:B------:R-:W-:Y:S05]  /*0d30*/  BSYNC.RECONVERGENT B2 ;  /* 0x0000000000027941 */ /* 0x000fea0003800200 */
.L_x_14:
[----:B------:R-:W-:Y:S01]  /*0d40*/  ISETP.GT.U32.AND P0, PT, R22, R25, PT ;  /* 0x000000191600720c */ /* 0x000fe20003f04070 */
[----:B------:R-:W-:-:S03]  /*0d50*/  IMAD.MOV.U32 R15, RZ, RZ, RZ ;  /* 0x000000ffff0f7224 */ /* 0x000fc600078e00ff */
[----:B------:R-:W-:-:S13]  /*0d60*/  ISETP.GT.AND.EX P0, PT, R23, R24, PT, P0 ;  /* 0x000000181700720c */ /* 0x000fda0003f04300 */
[----:B------:R-:W-:Y:S05]  /*0d70*/  @P0 BRA `(.L_x_9) ;  /* 0x0000000000f00947 */ /* 0x000fea0003800000 */
[----:B------:R-:W-:Y:S05]  /*0d80*/  BRA `(.L_x_18) ;  /* 0xfffffffc00307947 */ /* 0x000fea000383ffff */
.L_x_13:
[----:B------:R1:W5:Y:S01]  /*0d90*/  LDG.E.64 R6, desc[UR6][R2.64+0x10] ;  /* 0x0000100602067981 */ /* 0x000362000c1e1b00 */
[----:B------:R-:W2:Y:S01]  /*0da0*/  LDCU.64 UR4, c[0x0][0x398] ;  /* 0x00007300ff0477ac */ /* 0x000ea20008000a00 */
[----:B------:R-:W-:Y:S01]  /*0db0*/  CS2R R22, SRZ ;  /* 0x0000000000167805 */ /* 0x000fe2000001ff00 */
[----:B--2---:R-:W-:-:S04]  /*0dc0*/  UIADD3 UR4, UP0, UPT, UR4, -0x1, URZ ;  /* 0xffffffff04047890 */ /* 0x004fc8000ff1e0ff */
[----:B------:R-:W-:Y:S02]  /*0dd0*/  UIADD3.X UR5, UPT, UPT, UR5, -0x1, URZ, UP0, !UPT ;  /* 0xffffffff05057890 */ /* 0x000fe400087fe4ff */
[----:B------:R-:W-:-:S04]  /*0de0*/  IMAD.U32 R27, RZ, RZ, UR4 ;  /* 0x00000004ff1b7e24 */ /* 0x000fc8000f8e00ff */
[----:B-1----:R-:W-:-:S07]  /*0df0*/  IMAD.U32 R24, RZ, RZ, UR5 ;  /* 0x00000005ff187e24 */ /* 0x002fce000f8e00ff */
.L_x_25:
        /* <DEDUP_REMOVED lines=16> */
[----:B------:R-:W2:Y:S01]  /*0f00*/  LDG.E.64 R20, desc[UR6][R16.64+0x8] ;  /* 0x0000080610147981 */ /* 0x000ea2000c1e1b00 */
[----:B------:R-:W-:Y:S01]  /*0f10*/  IMAD.MOV.U32 R15, RZ, RZ, R0 ;  /* 0x000000ffff0f7224 */ /* 0x000fe200078e0000 */
[----:B--2--5:R-:W-:-:S04]  /*0f20*/  ISETP.NE.U32.AND P0, PT, R20, R6, PT ;  /* 0x000000061400720c */ /* 0x024fc80003f05070 */
[----:B------:R-:W-:-:S13]  /*0f30*/  ISETP.NE.AND.EX P0, PT, R21, R7, PT, P0 ;  /* 0x000000071500720c */ /* 0x000fda0003f05300 */
[----:B------:R-:W-:Y:S05]  /*0f40*/  @!P0 BREAK.RELIABLE B3 ;  /* 0x0000000000038942 */ /* 0x000fea0003800100 */
[----:B------:R-:W-:Y:S05]  /*0f50*/  @!P0 BRA `(.L_x_9) ;  /* 0x0000000000788947 */ /* 0x000fea0003800000 */
.L_x_20:
[----:B------:R-:W-:Y:S05]  /*0f60*/  BSYNC.RELIABLE B3 ;  /* 0x0000000000037941 */ /* 0x000fea0003800100 */
.L_x_19:
        /* <DEDUP_REMOVED lines=19> */
.L_x_23:
[----:B------:R-:W-:-:S05]  /*10a0*/  IADD3 R22, P0, PT, R26, 0x1, RZ ;  /* 0x000000011a167810 */ /* 0x000fca0007f1e0ff */
[----:B------:R-:W-:Y:S01]  /*10b0*/  IMAD.X R23, RZ, RZ, R25, P0 ;  /* 0x000000ffff177224 */ /* 0x000fe200000e0619 */
[----:B------:R-:W-:Y:S07]  /*10c0*/  BRA `(.L_x_24) ;  /* 0x0000000000087947 */ /* 0x000fee0003800000 */
.L_x_22:
[----:B------:R-:W-:-:S04]  /*10d0*/  IADD3 R27, P0, PT, R26, -0x1, RZ ;  /* 0xffffffff1a1b7810 */ /* 0x000fc80007f1e0ff */
[----:B------:R-:W-:-:S09]  /*10e0*/  IADD3.X R24, PT, PT, R25, -0x1, RZ, P0, !PT ;  /* 0xffffffff19187810 */ /* 0x000fd200007fe4ff */
.L_x_24:
[----:B------:R-:W-:Y:S05]  /*10f0*/  BSYNC.RECONVERGENT B3 ;  /* 0x0000000000037941 */ /* 0x000fea0003800200 */
.L_x_21:
[----:B------:R-:W-:-:S04]  /*1100*/  ISETP.GT.U32.AND P0, PT, R22, R27, PT ;  /* 0x0000001b1600720c */ /* 0x000fc80003f04070 */
[----:B------:R-:W-:-:S13]  /*1110*/  ISETP.GT.AND.EX P0, PT, R23, R24, PT, P0 ;  /* 0x000000181700720c */ /* 0x000fda0003f04300 */
[----:B------:R-:W-:Y:S05]  /*1120*/  @!P0 BRA `(.L_x_25) ;  /* 0xfffffffc00348947 */ /* 0x000fea000383ffff */
[----:B------:R-:W-:-:S07]  /*1130*/  IMAD.MOV.U32 R15, RZ, RZ, RZ ;  /* 0x000000ffff0f7224 */ /* 0x000fce00078e00ff */
.L_x_9:
[----:B------:R-:W-:Y:S05]  /*1140*/  BSYNC.RECONVERGENT B0 ;  /* 0x0000000000007941 */ /* 0x000fea0003800200 */
.L_x_3:
[----:B------:R-:W-:Y:S05]  /*1150*/  @P1 BRA `(.L_x_26) ;  /* 0xfffffff400101947 */ /* 0x000fea000383ffff */
[----:B------:R-:W1:Y:S01]  /*1160*/  LDCU.64 UR4, c[0x0][0x3a8] ;  /* 0x00007500ff0477ac */ /* 0x000e620008000a00 */
[----:B------:R-:W-:-:S05]  /*1170*/  IADD3 R10, P0, PT, R15, R10, RZ ;  /* 0x0000000a0f0a7210 */ /* 0x000fca0007f1e0ff */
[----:B------:R-:W-:Y:S01]  /*1180*/  IMAD.X R9, RZ, RZ, R9, P0 ;  /* 0x000000ffff097224 */ /* 0x000fe200000e0609 */
[----:B------:R-:W-:Y:S01]  /*1190*/  IADD3 R14, P0, PT, R14, 0x1, RZ ;  /* 0x000000010e0e7810 */ /* 0x000fe20007f1e0ff */
[----:B------:R-:W-:-:S04]  /*11a0*/  IMAD.MOV.U32 R8, RZ, RZ, R10 ;  /* 0x000000ffff087224 */ /* 0x000fc800078e000a */
[----:B------:R-:W-:Y:S01]  /*11b0*/  IMAD.X R11, RZ, RZ, R11, P0 ;  /* 0x000000ffff0b7224 */ /* 0x000fe200000e060b */
[----:B------:R2:W-:Y:S01]  /*11c0*/  STG.E.64 desc[UR6][R12.64], R8 ;  /* 0x000000080c007986 */ /* 0x0005e2000c101b06 */
[----:B-1----:R-:W-:-:S04]  /*11d0*/  ISETP.GE.U32.AND P0, PT, R14, UR4, PT ;  /* 0x000000040e007c0c */ /* 0x002fc8000bf06070 */
[----:B------:R-:W-:-:S13]  /*11e0*/  ISETP.GE.AND.EX P0, PT, R11, UR5, PT, P0 ;  /* 0x000000050b007c0c */ /* 0x000fda000bf06300 */
[----:B--2---:R-:W-:Y:S05]  /*11f0*/  @!P0 BRA `(.L_x_27) ;  /* 0xfffffff000bc8947 */ /* 0x004fea000383ffff */
[----:B------:R-:W-:Y:S05]  /*1200*/  EXIT ;  /* 0x000000000000794d */ /* 0x000fea0003800000 */
.L_x_0:
[----:B------:R-:W1:Y:S02]  /*1210*/  LDCU.64 UR10, c[0x0][0x388] ;  /* 0x00007100ff0a77ac */ /* 0x000e640008000a00 */
[----:B-1----:R-:W-:-:S04]  /*1220*/  LEA R10, P0, R0, UR10, 0x5 ;  /* 0x0000000a000a7c11 */ /* 0x002fc8000f8028ff */
[----:B------:R-:W-:-:S05]  /*1230*/  LEA.HI.X R11, R0, UR11, RZ, 0x5, P0 ;  /* 0x0000000b000b7c11 */ /* 0x000fca00080f2cff */
[----:B------:R1:W5:Y:S01]  /*1240*/  LDG.E.64 R4, desc[UR6][R10.64+0x18] ;  /* 0x000018060a047981 */ /* 0x000362000c1e1b00 */
        /* <DEDUP_REMOVED lines=9> */
.L_x_29:
[----:B------:R-:W-:-:S05]  /*12e0*/  IADD3 R15, P0, PT, R18, -R17, RZ ;  /* 0x80000011120f7210 */ /* 0x000fca0007f1e0ff */
        /* <DEDUP_REMOVED lines=8> */
[----:B------:R-:W-:-:S06]  /*1370*/  LEA.HI.X R7, R15, UR11, R16, 0x5, P0 ;  /* 0x0000000b0f077c11 */ /* 0x000fcc00080f2c10 */
        /* <DEDUP_REMOVED lines=19> */
.L_x_28:
        /* <DEDUP_REMOVED lines=12> */
.L_x_54:
[----:B------:R-:W2:Y:S01]  /*1570*/  LDCU.64 UR4, c[0x0][0x388] ;  /* 0x00007100ff0477ac */ /* 0x000ea20008000a00 */
[C---:B------:R-:W-:Y:S01]  /*1580*/  IMAD.SHL.U32 R4, R0.reuse, 0x20, RZ ;  /* 0x0000002000047824 */ /* 0x040fe200078e00ff */
[----:B------:R-:W-:Y:S01]  /*1590*/  SHF.L.U64.HI R6, R0, 0x5, R3 ;  /* 0x0000000500067819 */ /* 0x000fe20000010203 */
[----:B-----5:R-:W3:Y:S03]  /*15a0*/  LDG.E.64 R14, desc[UR6][R10.64+0x18] ;  /* 0x000018060a0e7981 */ /* 0x020ee6000c1e1b00 */
[----:B--2---:R-:W-:-:S04]  /*15b0*/  IADD3 R8, P0, PT, R4, UR4, RZ ;  /* 0x0000000404087c10 */ /* 0x004fc8000ff1e0ff */
[----:B------:R-:W-:-:S06]  /*15c0*/  IADD3.X R9, PT, PT, R6, UR5, RZ, P0, !PT ;  /* 0x0000000506097c10 */ /* 0x000fcc00087fe4ff */
[----:B------:R-:W3:Y:S02]  /*15d0*/  LDG.E.64 R8, desc[UR6][R8.64] ;  /* 0x0000000608087981 */ /* 0x000ee4000c1e1b00 */
[----:B---3--:R-:W-:-:S04]  /*15e0*/  ISETP.NE.U32.AND P0, PT, R8, R14, PT ;  /* 0x0000000e0800720c */ /* 0x008fc80003f05070 */
[----:B------:R-:W-:-:S13]  /*15f0*/  ISETP.NE.AND.EX P0, PT, R9, R15, PT, P0 ;  /* 0x0000000f0900720c */ /* 0x000fda0003f05300 */
[----:B-1----:R-:W-:Y:S05]  /*1600*/  @P0 EXIT ;  /* 0x000000000000094d */ /* 0x002fea0003800000 */
[----:B------:R-:W-:Y:S02]  /*1610*/  IMAD.MOV.U32 R29, RZ, RZ, 0x1 ;  /* 0x00000001ff1d7424 */ /* 0x000fe400078e00ff */
[----:B------:R-:W-:-:S07]  /*1620*/  IMAD.MOV.U32 R7, RZ, RZ, RZ ;  /* 0x000000ffff077224 */ /* 0x000fce00078e00ff */
.L_x_53:
[----:B------:R-:W1:Y:S02]  /*1630*/  LDCU.64 UR4, c[0x0][0x388] ;  /* 0x00007100ff0477ac */ /* 0x000e640008000a00 */
[----:B-1----:R-:W-:-:S04]  /*1640*/  IADD3 R8, P0, PT, R4, UR4, RZ ;  /* 0x0000000404087c10 */ /* 0x002fc8000ff1e0ff */
[----:B------:R-:W-:Y:S02]  /*1650*/  IADD3.X R9, PT, PT, R6, UR5, RZ, P0, !PT ;  /* 0x0000000506097c10 */ /* 0x000fe400087fe4ff */
[C---:B------:R-:W-:Y:S01]  /*1660*/  ISETP.NE.AND P0, PT, R7.reuse, RZ, PT ;  /* 0x000000ff0700720c */ /* 0x040fe20003f05270 */
[----:B------:R-:W-:-:S04]  /*1670*/  IMAD.WIDE.U32 R8, R7, 0x8, R8 ;  /* 0x0000000807087825 */ /* 0x000fc800078e0008 */
[----:B------:R-:W-:-:S05]  /*1680*/  VIADD R7, R7, 0x1 ;  /* 0x0000000107077836 */ /* 0x000fca0000000000 */
[----:B------:R-:W-:-:S03]  /*1690*/  ISETP.NE.AND P1, PT, R7, 0x4, PT ;  /* 0x000000040700780c */ /* 0x000fc60003f25270 */
[----:B-----5:R-:W-:Y:S10]  /*16a0*/  @!P0 BRA `(.L_x_30) ;  /* 0x0000000800cc8947 */ /* 0x020ff40003800000 */
        /* <DEDUP_REMOVED lines=10> */
.L_x_37:
        /* <DEDUP_REMOVED lines=20> */
.L_x_32:
[----:B------:R-:W-:Y:S05]  /*1890*/  BSYNC.RELIABLE B1 ;  /* 0x0000000000017941 */ /* 0x000fea0003800100 */
.L_x_31:
        /* <DEDUP_REMOVED lines=22> */
.L_x_35:
[----:B------:R-:W-:Y:S05]  /*1a00*/  BSYNC.RECONVERGENT B1 ;  /* 0x0000000000017941 */ /* 0x000fea0003800200 */
.L_x_34:
[----:B------:R-:W-:Y:S01]  /*1a10*/  ISETP.GT.U32.AND P0, PT, R24, R27, PT ;  /* 0x0000001b1800720c */ /* 0x000fe20003f04070 */
[----:B------:R-:W-:-:S03]  /*1a20*/  IMAD.MOV.U32 R29, RZ, RZ, RZ ;  /* 0x000000ffff1d7224 */ /* 0x000fc600078e00ff */
[----:B------:R-:W-:-:S13]  /*1a30*/  ISETP.GT.AND.EX P0, PT, R25, R26, PT, P0 ;  /* 0x0000001a1900720c */ /* 0x000fda0003f04300 */
[----:B------:R-:W-:Y:S05]  /*1a40*/  @P0 BRA `(.L_x_36) ;  /* 0x0000000400e00947 */ /* 0x000fea0003800000 */
[----:B------:R-:W-:Y:S05]  /*1a50*/  BRA `(.L_x_37) ;  /* 0xfffffffc003c7947 */ /* 0x000fea000383ffff */
.L_x_33:
[----:B------:R1:W5:Y:S01]  /*1a60*/  LDG.E.64 R20, desc[UR6][R10.64+0x8] ;  /* 0x000008060a147981 */ /* 0x000362000c1e1b00 */
[----:B------:R-:W2:Y:S01]  /*1a70*/  LDCU.64 UR4, c[0x0][0x398] ;  /* 0x00007300ff0477ac */ /* 0x000ea20008000a00 */
[----:B------:R-:W-:Y:S02]  /*1a80*/  IMAD.MOV.U32 R23, RZ, RZ, RZ ;  /* 0x000000ffff177224 */ /* 0x000fe400078e00ff */
[----:B------:R-:W-:Y:S01]  /*1a90*/  IMAD.MOV.U32 R24, RZ, RZ, RZ ;  /* 0x000000ffff187224 */ /* 0x000fe200078e00ff */
[----:B--2---:R-:W-:-:S04]  /*1aa0*/  UIADD3 UR4, UP0, UPT, UR4, -0x1, URZ ;  /* 0xffffffff04047890 */ /* 0x004fc8000ff1e0ff */
[----:B------:R-:W-:Y:S02]  /*1ab0*/  UIADD3.X UR5, UPT, UPT, UR5, -0x1, URZ, UP0, !UPT ;  /* 0xffffffff05057890 */ /* 0x000fe400087fe4ff */
[----:B------:R-:W-:-:S04]  /*1ac0*/  IMAD.U32 R26, RZ, RZ, UR4 ;  /* 0x00000004ff1a7e24 */ /* 0x000fc8000f8e00ff */
[----:B-1----:R-:W-:-:S07]  /*1ad0*/  IMAD.U32 R25, RZ, RZ, UR5 ;  /* 0x00000005ff197e24 */ /* 0x002fce000f8e00ff */
.L_x_45:
        /* <DEDUP_REMOVED lines=21> */
.L_x_39:
[----:B------:R-:W-:Y:S05]  /*1c30*/  BSYNC.RELIABLE B2 ;  /* 0x0000000000027941 */ /* 0x000fea0003800100 */
.L_x_38:
        /* <DEDUP_REMOVED lines=19> */
.L_x_43:
[----:B------:R-:W-:-:S05]  /*1d70*/  IADD3 R23, P0, PT, R27, 0x1, RZ ;  /* 0x000000011b177810 */ /* 0x000fca0007f1e0ff */
[----:B------:R-:W-:Y:S01]  /*1d80*/  IMAD.X R24, RZ, RZ, R28, P0 ;  /* 0x000000ffff187224 */ /* 0x000fe200000e061c */
[----:B------:R-:W-:Y:S07]  /*1d90*/  BRA `(.L_x_44) ;  /* 0x0000000000087947 */ /* 0x000fee0003800000 */
.L_x_42:
[----:B------:R-:W-:-:S04]  /*1da0*/  IADD3 R26, P0, PT, R27, -0x1, RZ ;  /* 0xffffffff1b1a7810 */ /* 0x000fc80007f1e0ff */
[----:B------:R-:W-:-:S09]  /*1db0*/  IADD3.X R25, PT, PT, R28, -0x1, RZ, P0, !PT ;  /* 0xffffffff1c197810 */ /* 0x000fd200007fe4ff */
.L_x_44:
[----:B------:R-:W-:Y:S05]  /*1dc0*/  BSYNC.RECONVERGENT B2 ;  /* 0x0000000000027941 */ /* 0x000fea0003800200 */
.L_x_41:
[----:B------:R-:W-:Y:S01]  /*1dd0*/  ISETP.GT.U32.AND P0, PT, R23, R26, PT ;  /* 0x0000001a1700720c */ /* 0x000fe20003f04070 */
[----:B------:R-:W-:-:S03]  /*1de0*/  IMAD.MOV.U32 R29, RZ, RZ, RZ ;  /* 0x000000ffff1d7224 */ /* 0x000fc600078e00ff */
[----:B------:R-:W-:-:S13]  /*1df0*/  ISETP.GT.AND.EX P0, PT, R24, R25, PT, P0 ;  /* 0x000000191800720c */ /* 0x000fda0003f04300 */
[----:B------:R-:W-:Y:S05]  /*1e00*/  @P0 BRA `(.L_x_36) ;  /* 0x0000000000f00947 */ /* 0x000fea0003800000 */
[----:B------:R-:W-:Y:S05]  /*1e10*/  BRA `(.L_x_45) ;  /* 0xfffffffc00307947 */ /* 0x000fea000383ffff */
.L_x_40:
[----:B------:R1:W5:Y:S01]  /*1e20*/  LDG.E.64 R14, desc[UR6][R10.64+0x10] ;  /* 0x000010060a0e7981 */ /* 0x000362000c1e1b00 */
[----:B------:R-:W2:Y:S01]  /*1e30*/  LDCU.64 UR4, c[0x0][0x398] ;  /* 0x00007300ff0477ac */ /* 0x000ea20008000a00 */
[----:B------:R-:W-:Y:S01]  /*1e40*/  CS2R R24, SRZ ;  /* 0x0000000000187805 */ /* 0x000fe2000001ff00 */
[----:B--2---:R-:W-:-:S04]  /*1e50*/  UIADD3 UR4, UP0, UPT, UR4, -0x1, URZ ;  /* 0xffffffff04047890 */ /* 0x004fc8000ff1e0ff */
[----:B------:R-:W-:Y:S02]  /*1e60*/  UIADD3.X UR5, UPT, UPT, UR5, -0x1, URZ, UP0, !UPT ;  /* 0xffffffff05057890 */ /* 0x000fe400087fe4ff */
[----:B------:R-:W-:-:S04]  /*1e70*/  IMAD.U32 R27, RZ, RZ, UR4 ;  /* 0x00000004ff1b7e24 */ /* 0x000fc8000f8e00ff */
[----:B-1----:R-:W-:-:S07]  /*1e80*/  IMAD.U32 R26, RZ, RZ, UR5 ;  /* 0x00000005ff1a7e24 */ /* 0x002fce000f8e00ff */
.L_x_52:
        /* <DEDUP_REMOVED lines=22> */
.L_x_47:
[----:B------:R-:W-:Y:S05]  /*1ff0*/  BSYNC.RELIABLE B3 ;  /* 0x0000000000037941 */ /* 0x000fea0003800100 */
.L_x_46:
        /* <DEDUP_REMOVED lines=19> */
.L_x_50:
[----:B------:R-:W-:-:S05]  /*2130*/  IADD3 R24, P0, PT, R23, 0x1, RZ ;  /* 0x0000000117187810 */ /* 0x000fca0007f1e0ff */
[----:B------:R-:W-:Y:S01]  /*2140*/  IMAD.X R25, RZ, RZ, R28, P0 ;  /* 0x000000ffff197224 */ /* 0x000fe200000e061c */
[----:B------:R-:W-:Y:S07]  /*2150*/  BRA `(.L_x_51) ;  /* 0x0000000000087947 */ /* 0x000fee0003800000 */
.L_x_49:
[----:B------:R-:W-:-:S04]  /*2160*/  IADD3 R27, P0, PT, R23, -0x1, RZ ;  /* 0xffffffff171b7810 */ /* 0x000fc80007f1e0ff */
[----:B------:R-:W-:-:S09]  /*2170*/  IADD3.X R26, PT, PT, R28, -0x1, RZ, P0, !PT ;  /* 0xffffffff1c1a7810 */ /* 0x000fd200007fe4ff */
.L_x_51:
[----:B------:R-:W-:Y:S05]  /*2180*/  BSYNC.RECONVERGENT B3 ;  /* 0x0000000000037941 */ /* 0x000fea0003800200 */
.L_x_48:
[----:B------:R-:W-:-:S04]  /*2190*/  ISETP.GT.U32.AND P0, PT, R24, R27, PT ;  /* 0x0000001b1800720c */ /* 0x000fc80003f04070 */
[----:B------:R-:W-:-:S13]  /*21a0*/  ISETP.GT.AND.EX P0, PT, R25, R26, PT, P0 ;  /* 0x0000001a1900720c */ /* 0x000fda0003f04300 */
[----:B------:R-:W-:Y:S05]  /*21b0*/  @!P0 BRA `(.L_x_52) ;  /* 0xfffffffc00348947 */ /* 0x000fea000383ffff */
[----:B------:R-:W-:-:S07]  /*21c0*/  IMAD.MOV.U32 R29, RZ, RZ, RZ ;  /* 0x000000ffff1d7224 */ /* 0x000fce00078e00ff */
.L_x_36:
[----:B------:R-:W-:Y:S05]  /*21d0*/  BSYNC.RECONVERGENT B0 ;  /* 0x0000000000007941 */ /* 0x000fea0003800200 */
.L_x_30:
        /* <DEDUP_REMOVED lines=12> */
.L_x_55:
[----:B------:R-:W-:-:S00]  /*22a0*/  BRA `(.L_x_55) ;  /* 0xfffffffc00fc7947 */ /* 0x000fc0000383ffff */
[----:B------:R-:W-:-:S00]  /*22b0*/  NOP ;  /* 0x0000000000007918 */ /* 0x000fc00000000000 */
        /* <DEDUP_REMOVED lines=12> */
.L_x_376:


//--------------------- .text._Z16make_four_cliquePxS_S_xxxxS_S_ --------------------------
	.section	.text._Z16make_four_cliquePxS_S_xxxxS_S_,"ax",@progbits
	.align	128
        .global         _Z16make_four_cliquePxS_S_xxxxS_S_
        .type           _Z16make_four_cliquePxS_S_xxxxS_S_,@function
        .size           _Z16make_four_cliquePxS_S_xxxxS_S_,(.L_x_377 - _Z16make_four_cliquePxS_S_xxxxS_S_)
        .other          _Z16make_four_cliquePxS_S_xxxxS_S_,@"STO_CUDA_ENTRY STV_DEFAULT"
_Z16make_four_cliquePxS_S_xxxxS_S_:
.text._Z16make_four_cliquePxS_S_xxxxS_S_:
        /* <DEDUP_REMOVED lines=9> */
[----:B------:R-:W0:Y:S01]  /*0090*/  LDCU.64 UR4, c[0x0][0x3b8] ;  /* 0x00007700ff0477ac */ /* 0x000e220008000a00 */
[----:B------:R-:W1:Y:S01]  /*00a0*/  LDC.64 R6, c[0x0][0x3a0] ;  /* 0x0000e800ff067b82 */ /* 0x000e620000000a00 */
[----:B------:R-:W2:Y:S07]  /*00b0*/  LDCU.64 UR6, c[0x0][0x358] ;  /* 0x00006b00ff0677ac */ /* 0x000eae0008000a00 */
[----:B------:R-:W3:Y:S01]  /*00c0*/  LDC.64 R14, c[0x0][0x390] ;  /* 0x0000e400ff0e7b82 */ /* 0x000ee20000000a00 */
[----:B0-----:R-:W-:-:S04]  /*00d0*/  LEA R16, P0, R3, UR4, 0x3 ;  /* 0x0000000403107c11 */ /* 0x001fc8000f8018ff */
[----:B------:R-:W-:-:S06]  /*00e0*/  LEA.HI.X R17, R3, UR5, RZ, 0x3, P0 ;  /* 0x0000000503117c11 */ /* 0x000fcc00080f1cff */
[----:B--2---:R-:W5:Y:S01]  /*00f0*/  LDG.E.64 R16, desc[UR6][R16.64] ;  /* 0x0000000610107981 */ /* 0x004f62000c1e1b00 */
[----:B-1----:R-:W-:Y:S01]  /*0100*/  ISETP.GE.U32.AND P0, PT, R6, 0x2, PT ;  /* 0x000000020600780c */ /* 0x002fe20003f06070 */
[----:B------:R-:W-:Y:S01]  /*0110*/  UMOV UR4, URZ ;  /* 0x000000ff00047c82 */ /* 0x000fe20008000000 */
[C---:B------:R-:W-:Y:S01]  /*0120*/  LEA.HI R5, P1, R7.reuse, R6, RZ, 0x1 ;  /* 0x0000000607057211 */ /* 0x040fe200078308ff */
[----:B------:R-:W-:Y:S01]  /*0130*/  IMAD.MOV.U32 R0, RZ, RZ, -0x1 ;  /* 0xffffffffff007424 */ /* 0x000fe200078e00ff */
[----:B------:R-:W-:Y:S01]  /*0140*/  ISETP.GE.AND.EX P0, PT, R7, RZ, PT, P0 ;  /* 0x000000ff0700720c */ /* 0x000fe20003f06300 */
[----:B---3--:R-:W-:-:S04]  /*0150*/  IMAD.WIDE.U32 R14, R3, 0x18, R14 ;  /* 0x00000018030e7825 */ /* 0x008fc800078e000e */
[----:B------:R-:W-:Y:S02]  /*0160*/  IMAD.X R2, RZ, RZ, R7, P1 ;  /* 0x000000ffff027224 */ /* 0x000fe400008e0607 */
[----:B------:R-:W-:Y:S02]  /*0170*/  VIADD R15, R15, UR4 ;  /* 0x000000040f0f7c36 */ /* 0x000fe40008000000 */
[----:B------:R-:W-:Y:S01]  /*0180*/  IMAD.MOV.U32 R3, RZ, RZ, -0x1 ;  /* 0xffffffffff037424 */ /* 0x000fe200078e00ff */
[--C-:B------:R-:W-:Y:S02]  /*0190*/  SHF.R.S64 R5, R5, 0x1, R2.reuse ;  /* 0x0000000105057819 */ /* 0x100fe40000001002 */
[----:B------:R-:W-:Y:S01]  /*01a0*/  SHF.R.S32.HI R2, RZ, 0x1, R2 ;  /* 0x00000001ff027819 */ /* 0x000fe20000011402 */
[----:B------:R-:W-:Y:S06]  /*01b0*/  @!P0 BRA `(.L_x_56) ;  /* 0x0000000000948947 */ /* 0x000fec0003800000 */
[----:B------:R0:W5:Y:S01]  /*01c0*/  LDG.E.64 R8, desc[UR6][R14.64+0x10] ;  /* 0x000010060e087981 */ /* 0x000162000c1e1b00 */
[----:B------:R-:W-:Y:S01]  /*01d0*/  IADD3 R19, P0, PT, R5, -0x1, RZ ;  /* 0xffffffff05137810 */ /* 0x000fe20007f1e0ff */
[----:B------:R-:W-:Y:S01]  /*01e0*/  BSSY.RECONVERGENT B0, `(.L_x_56) ;  /* 0x0000022000007945 */ /* 0x000fe20003800200 */
[----:B------:R-:W-:Y:S01]  /*01f0*/  CS2R R12, SRZ ;  /* 0x00000000000c7805 */ /* 0x000fe2000001ff00 */
[----:B------:R-:W-:Y:S01]  /*0200*/  IMAD.MOV.U32 R0, RZ, RZ, -0x1 ;  /* 0xffffffffff007424 */ /* 0x000fe200078e00ff */
[----:B------:R-:W-:Y:S01]  /*0210*/  IADD3.X R4, PT, PT, R2, -0x1, RZ, P0, !PT ;  /* 0xffffffff02047810 */ /* 0x000fe200007fe4ff */
[----:B------:R-:W-:Y:S01]  /*0220*/  IMAD.MOV.U32 R3, RZ, RZ, -0x1 ;  /* 0xffffffffff037424 */ /* 0x000fe200078e00ff */
[----:B------:R-:W1:Y:S07]  /*0230*/  LDCU.64 UR4, c[0x0][0x388] ;  /* 0x00007100ff0477ac */ /* 0x000e6e0008000a00 */
.L_x_57:
        /* <DEDUP_REMOVED lines=29> */
.L_x_56:
[C---:B------:R-:W-:Y:S02]  /*0410*/  ISETP.GE.U32.AND P0, PT, R0.reuse, R5, PT ;  /* 0x000000050000720c */ /* 0x040fe40003f06070 */
[----:B------:R-:W-:Y:S02]  /*0420*/  ISETP.EQ.U32.AND P1, PT, R0, -0x1, PT ;  /* 0xffffffff0000780c */ /* 0x000fe40003f22070 */
[----:B------:R-:W-:-:S04]  /*0430*/  ISETP.GE.AND.EX P0, PT, R3, R2, PT, P0 ;  /* 0x000000020300720c */ /* 0x000fc80003f06300 */
[----:B------:R-:W-:-:S13]  /*0440*/  ISETP.EQ.OR.EX P0, PT, R3, -0x1, P0, P1 ;  /* 0xffffffff0300780c */ /* 0x000fda0000702710 */
[----:B------:R-:W-:Y:S05]  /*0450*/  @P0 EXIT ;  /* 0x000000000000094d */ /* 0x000fea0003800000 */
[----:B------:R-:W-:Y:S01]  /*0460*/  ISETP.GE.U32.AND P0, PT, R6, 0x1, PT ;  /* 0x000000010600780c */ /* 0x000fe20003f06070 */
[----:B------:R-:W1:Y:S03]  /*0470*/  LDCU.64 UR8, c[0x0][0x380] ;  /* 0x00007000ff0877ac */ /* 0x000e660008000a00 */
[----:B------:R-:W-:-:S13]  /*0480*/  ISETP.GE.AND.EX P0, PT, R7, RZ, PT, P0 ;  /* 0x000000ff0700720c */ /* 0x000fda0003f06300 */
[----:B-1----:R-:W-:Y:S05]  /*0490*/  @!P0 EXIT ;  /* 0x000000000000894d */ /* 0x002fea0003800000 */
.L_x_76:
[----:B-1----:R-:W1:Y:S01]  /*04a0*/  LDCU.64 UR4, c[0x0][0x388] ;  /* 0x00007100ff0477ac */ /* 0x002e620008000a00 */
[----:B------:R-:W2:Y:S01]  /*04b0*/  LDG.E.64 R8, desc[UR6][R14.64+0x10] ;  /* 0x000010060e087981 */ /* 0x000ea2000c1e1b00 */
[----:B-1----:R-:W-:-:S04]  /*04c0*/  LEA R12, P0, R0, UR4, 0x4 ;  /* 0x00000004000c7c11 */ /* 0x002fc8000f8020ff */
[----:B------:R-:W-:-:S05]  /*04d0*/  LEA.HI.X R13, R0, UR5, R3, 0x4, P0 ;  /* 0x00000005000d7c11 */ /* 0x000fca00080f2403 */
[----:B-----5:R-:W2:Y:S02]  /*04e0*/  LDG.E.64 R6, desc[UR6][R12.64] ;  /* 0x000000060c067981 */ /* 0x020ea4000c1e1b00 */
[----:B--2---:R-:W-:-:S04]  /*04f0*/  ISETP.NE.U32.AND P0, PT, R6, R8, PT ;  /* 0x000000080600720c */ /* 0x004fc80003f05070 */
[----:B------:R-:W-:-:S13]  /*0500*/  ISETP.NE.AND.EX P0, PT, R7, R9, PT, P0 ;  /* 0x000000090700720c */ /* 0x000fda0003f05300 */
[----:B------:R-:W-:Y:S05]  /*0510*/  @P0 EXIT ;  /* 0x000000000000094d */ /* 0x000fea0003800000 */
[----:B------:R1:W5:Y:S01]  /*0520*/  LDG.E.64 R10, desc[UR6][R12.64+0x8] ;  /* 0x000008060c0a7981 */ /* 0x000362000c1e1b00 */
[----:B------:R-:W2:Y:S03]  /*0530*/  LDCU.64 UR4, c[0x0][0x3a0] ;  /* 0x00007400ff0477ac */ /* 0x000ea60008000a00 */
[----:B------:R1:W5:Y:S01]  /*0540*/  LDG.E.64 R8, desc[UR6][R14.64] ;  /* 0x000000060e087981 */ /* 0x000362000c1e1b00 */
[----:B------:R-:W-:Y:S01]  /*0550*/  BSSY.RECONVERGENT B1, `(.L_x_58) ;  /* 0x000007f000017945 */ /* 0x000fe20003800200 */
[----:B------:R-:W-:Y:S02]  /*0560*/  IMAD.MOV.U32 R23, RZ, RZ, RZ ;  /* 0x000000ffff177224 */ /* 0x000fe400078e00ff */
[----:B------:R-:W-:Y:S01]  /*0570*/  IMAD.MOV.U32 R4, RZ, RZ, RZ ;  /* 0x000000ffff047224 */ /* 0x000fe200078e00ff */
[----:B--2---:R-:W-:-:S04]  /*0580*/  UIADD3 UR4, UP0, UPT, UR4, -0x1, URZ ;  /* 0xffffffff04047890 */ /* 0x004fc8000ff1e0ff */
[----:B------:R-:W-:Y:S02]  /*0590*/  UIADD3.X UR5, UPT, UPT, UR5, -0x1, URZ, UP0, !UPT ;  /* 0xffffffff05057890 */ /* 0x000fe400087fe4ff */
[----:B------:R-:W-:-:S04]  /*05a0*/  IMAD.U32 R22, RZ, RZ, UR4 ;  /* 0x00000004ff167e24 */ /* 0x000fc8000f8e00ff */
[----:B-1----:R-:W-:-:S07]  /*05b0*/  IMAD.U32 R25, RZ, RZ, UR5 ;  /* 0x00000005ff197e24 */ /* 0x002fce000f8e00ff */
.L_x_67:
        /* <DEDUP_REMOVED lines=20> */
.L_x_60:
[----:B------:R-:W-:Y:S05]  /*0700*/  BSYNC.RELIABLE B0 ;  /* 0x0000000000007941 */ /* 0x000fea0003800100 */
.L_x_59:
        /* <DEDUP_REMOVED lines=17> */
[----:B------:R-:W-:Y:S01]  /*0820*/  SEL R25, R25, R24, !P0 ;  /* 0x0000001819197207 */ /* 0x000fe20004000000 */
[----:B------:R-:W-:Y:S06]  /*0830*/  BRA `(.L_x_65) ;  /* 0x0000000000147947 */ /* 0x000fec0003800000 */
.L_x_64:
[----:B------:R-:W-:-:S05]  /*0840*/  IADD3 R23, P0, PT, R27, 0x1, RZ ;  /* 0x000000011b177810 */ /* 0x000fca0007f1e0ff */
[----:B------:R-:W-:Y:S01]  /*0850*/  IMAD.X R4, RZ, RZ, R24, P0 ;  /* 0x000000ffff047224 */ /* 0x000fe200000e0618 */
[----:B------:R-:W-:Y:S07]  /*0860*/  BRA `(.L_x_65) ;  /* 0x0000000000087947 */ /* 0x000fee0003800000 */
.L_x_63:
[----:B------:R-:W-:-:S04]  /*0870*/  IADD3 R22, P0, PT, R27, -0x1, RZ ;  /* 0xffffffff1b167810 */ /* 0x000fc80007f1e0ff */
[----:B------:R-:W-:-:S09]  /*0880*/  IADD3.X R25, PT, PT, R24, -0x1, RZ, P0, !PT ;  /* 0xffffffff18197810 */ /* 0x000fd200007fe4ff */
.L_x_65:
[----:B------:R-:W-:Y:S05]  /*0890*/  BSYNC.RECONVERGENT B2 ;  /* 0x0000000000027941 */ /* 0x000fea0003800200 */
.L_x_62:
[----:B------:R-:W-:-:S04]  /*08a0*/  ISETP.GT.U32.AND P0, PT, R23, R22, PT ;  /* 0x000000161700720c */ /* 0x000fc80003f04070 */
[----:B------:R-:W-:-:S13]  /*08b0*/  ISETP.GT.AND.EX P0, PT, R4, R25, PT, P0 ;  /* 0x000000190400720c */ /* 0x000fda0003f04300 */
[----:B------:R-:W-:Y:S05]  /*08c0*/  @P0 BRA `(.L_x_66) ;  /* 0x00000004001c0947 */ /* 0x000fea0003800000 */
[----:B------:R-:W-:Y:S05]  /*08d0*/  BRA `(.L_x_67) ;  /* 0xfffffffc00387947 */ /* 0x000fea000383ffff */
.L_x_61:
[----:B------:R1:W5:Y:S01]  /*08e0*/  LDG.E.64 R6, desc[UR6][R14.64+0x8] ;  /* 0x000008060e067981 */ /* 0x000362000c1e1b00 */
[----:B------:R-:W2:Y:S01]  /*08f0*/  LDCU.64 UR4, c[0x0][0x3a0] ;  /* 0x00007400ff0477ac */ /* 0x000ea20008000a00 */
[----:B------:R-:W-:Y:S01]  /*0900*/  CS2R R24, SRZ ;  /* 0x0000000000187805 */ /* 0x000fe2000001ff00 */
[----:B--2---:R-:W-:-:S04]  /*0910*/  UIADD3 UR4, UP0, UPT, UR4, -0x1, URZ ;  /* 0xffffffff04047890 */ /* 0x004fc8000ff1e0ff */
[----:B------:R-:W-:Y:S02]  /*0920*/  UIADD3.X UR5, UPT, UPT, UR5, -0x1, URZ, UP0, !UPT ;  /* 0xffffffff05057890 */ /* 0x000fe400087fe4ff */
[----:B------:R-:W-:-:S04]  /*0930*/  IMAD.U32 R29, RZ, RZ, UR4 ;  /* 0x00000004ff1d7e24 */ /* 0x000fc8000f8e00ff */
[----:B-1----:R-:W-:-:S07]  /*0940*/  IMAD.U32 R26, RZ, RZ, UR5 ;  /* 0x00000005ff1a7e24 */ /* 0x002fce000f8e00ff */
.L_x_75:
        /* <DEDUP_REMOVED lines=21> */
.L_x_69:
[----:B------:R-:W-:Y:S05]  /*0aa0*/  BSYNC.RELIABLE B2 ;  /* 0x0000000000027941 */ /* 0x000fea0003800100 */
.L_x_68:
        /* <DEDUP_REMOVED lines=19> */
.L_x_73:
[----:B------:R-:W-:-:S05]  /*0be0*/  IADD3 R24, P0, PT, R4, 0x1, RZ ;  /* 0x0000000104187810 */ /* 0x000fca0007f1e0ff */
[----:B------:R-:W-:Y:S01]  /*0bf0*/  IMAD.X R25, RZ, RZ, R27, P0 ;  /* 0x000000ffff197224 */ /* 0x000fe200000e061b */
[----:B------:R-:W-:Y:S07]  /*0c00*/  BRA `(.L_x_74) ;  /* 0x0000000000087947 */ /* 0x000fee0003800000 */
.L_x_72:
[----:B------:R-:W-:-:S04]  /*0c10*/  IADD3 R29, P0, PT, R4, -0x1, RZ ;  /* 0xffffffff041d7810 */ /* 0x000fc80007f1e0ff */
[----:B------:R-:W-:-:S09]  /*0c20*/  IADD3.X R26, PT, PT, R27, -0x1, RZ, P0, !PT ;  /* 0xffffffff1b1a7810 */ /* 0x000fd200007fe4ff */
.L_x_74:
[----:B------:R-:W-:Y:S05]  /*0c30*/  BSYNC.RECONVERGENT B2 ;  /* 0x0000000000027941 */ /* 0x000fea0003800200 */
.L_x_71:
[----:B------:R-:W-:-:S04]  /*0c40*/  ISETP.GT.U32.AND P0, PT, R24, R29, PT ;  /* 0x0000001d1800720c */ /* 0x000fc80003f04070 */
[----:B------:R-:W-:-:S13]  /*0c50*/  ISETP.GT.AND.EX P0, PT, R25, R26, PT, P0 ;  /* 0x0000001a1900720c */ /* 0x000fda0003f04300 */
[----:B------:R-:W-:Y:S05]  /*0c60*/  @P0 BRA `(.L_x_66) ;  /* 0x0000000000340947 */ /* 0x000fea0003800000 */
[----:B------:R-:W-:Y:S05]  /*0c70*/  BRA `(.L_x_75) ;  /* 0xfffffffc00347947 */ /* 0x000fea000383ffff */
.L_x_70:
[----:B------:R-:W1:Y:S02]  /*0c80*/  LDCU.64 UR4, c[0x0][0x3c0] ;  /* 0x00007800ff0477ac */ /* 0x000e640008000a00 */
[----:B-1----:R-:W-:-:S04]  /*0c90*/  LEA R6, P0, R16, UR4, 0x5 ;  /* 0x0000000410067c11 */ /* 0x002fc8000f8028ff */
[----:B------:R-:W-:-:S05]  /*0ca0*/  LEA.HI.X R7, R16, UR5, R17, 0x5, P0 ;  /* 0x0000000510077c11 */ /* 0x000fca00080f2c11 */
[----:B------:R1:W-:Y:S04]  /*0cb0*/  STG.E.64 desc[UR6][R6.64], R8 ;  /* 0x0000000806007986 */ /* 0x0003e8000c101b06 */
[----:B------:R-:W2:Y:S04]  /*0cc0*/  LDG.E.64 R10, desc[UR6][R14.64+0x8] ;  /* 0x000008060e0a7981 */ /* 0x000ea8000c1e1b00 */
[----:B--2---:R1:W-:Y:S04]  /*0cd0*/  STG.E.64 desc[UR6][R6.64+0x8], R10 ;  /* 0x0000080a06007986 */ /* 0x0043e8000c101b06 */
[----:B------:R-:W2:Y:S04]  /*0ce0*/  LDG.E.64 R18, desc[UR6][R14.64+0x10] ;  /* 0x000010060e127981 */ /* 0x000ea8000c1e1b00 */
[----:B--2---:R1:W-:Y:S04]  /*0cf0*/  STG.E.64 desc[UR6][R6.64+0x10], R18 ;  /* 0x0000101206007986 */ /* 0x0043e8000c101b06 */
[----:B------:R-:W2:Y:S01]  /*0d00*/  LDG.E.64 R12, desc[UR6][R12.64+0x8] ;  /* 0x000008060c0c7981 */ /* 0x000ea2000c1e1b00 */
[----:B------:R-:W-:-:S05]  /*0d10*/  IADD3 R16, P0, PT, R16, 0x1, RZ ;  /* 0x0000000110107810 */ /* 0x000fca0007f1e0ff */
[----:B------:R-:W-:Y:S01]  /*0d20*/  IMAD.X R17, RZ, RZ, R17, P0 ;  /* 0x000000ffff117224 */ /* 0x000fe200000e0611 */
[----:B--2---:R1:W-:Y:S07]  /*0d30*/  STG.E.64 desc[UR6][R6.64+0x18], R12 ;  /* 0x0000180c06007986 */ /* 0x0043ee000c101b06 */
.L_x_66:
[----:B------:R-:W-:Y:S05]  /*0d40*/  BSYNC.RECONVERGENT B1 ;  /* 0x0000000000017941 */ /* 0x000fea0003800200 */
.L_x_58:
[----:B------:R-:W-:-:S05]  /*0d50*/  IADD3 R0, P0, PT, R0, 0x1, RZ ;  /* 0x0000000100007810 */ /* 0x000fca0007f1e0ff */
[----:B------:R-:W-:Y:S01]  /*0d60*/  IMAD.X R3, RZ, RZ, R3, P0 ;  /* 0x000000ffff037224 */ /* 0x000fe200000e0603 */
[----:B------:R-:W-:-:S04]  /*0d70*/  ISETP.GE.U32.AND P0, PT, R0, R5, PT ;  /* 0x000000050000720c */ /* 0x000fc80003f06070 */
[----:B------:R-:W-:-:S13]  /*0d80*/  ISETP.GE.AND.EX P0, PT, R3, R2, PT, P0 ;  /* 0x000000020300720c */ /* 0x000fda0003f06300 */
[----:B------:R-:W-:Y:S05]  /*0d90*/  @!P0 BRA `(.L_x_76) ;  /* 0xfffffff400c08947 */ /* 0x000fea000383ffff */
[----:B------:R-:W-:Y:S05]  /*0da0*/  EXIT ;  /* 0x000000000000794d */ /* 0x000fea0003800000 */
.L_x_77:
        /* <DEDUP_REMOVED lines=13> */
.L_x_377:


//--------------------- .text._Z16solution_greaterPxS_S_xxxxS_ --------------------------
	.section	.text._Z16solution_greaterPxS_S_xxxxS_,"ax",@progbits
	.align	128
        .global         _Z16solution_greaterPxS_S_xxxxS_
        .type           _Z16solution_greaterPxS_S_xxxxS_,@function
        .size           _Z16solution_greaterPxS_S_xxxxS_,(.L_x_378 - _Z16solution_greaterPxS_S_xxxxS_)
        .other          _Z16solution_greaterPxS_S_xxxxS_,@"STO_CUDA_ENTRY STV_DEFAULT"
_Z16solution_greaterPxS_S_xxxxS_:
.text._Z16solution_greaterPxS_S_xxxxS_:
[----:B------:R-:W0:Y:S01]  /*0000*/  LDC R1, c[0x0][0x37c] ;  /* 0x0000df00ff017b82 */ /* 0x000e220000000800 */
[----:B------:R-:W1:Y:S01]  /*0010*/  S2R R17, SR_CTAID.X ;  /* 0x0000000000117919 */ /* 0x000e620000002500 */
[----:B------:R-:W1:Y:S01]  /*0020*/  LDCU UR4, c[0x0][0x360] ;  /* 0x00006c00ff0477ac */ /* 0x000e620008000800 */
[----:B------:R-:W1:Y:S01]  /*0030*/  S2R R0, SR_TID.X ;  /* 0x0000000000007919 */ /* 0x000e620000002100 */
[----:B------:R-:W2:Y:S01]  /*0040*/  LDCU.64 UR6, c[0x0][0x3b0] ;  /* 0x00007600ff0677ac */ /* 0x000ea20008000a00 */
[----:B-1----:R-:W-:-:S05]  /*0050*/  IMAD R17, R17, UR4, R0 ;  /* 0x0000000411117c24 */ /* 0x002fca000f8e0200 */
[----:B--2---:R-:W-:-:S04]  /*0060*/  ISETP.GE.U32.AND P0, PT, R17, UR6, PT ;  /* 0x0000000611007c0c */ /* 0x004fc8000bf06070 */
[----:B------:R-:W-:-:S13]  /*0070*/  ISETP.GE.AND.EX P0, PT, RZ, UR7, PT, P0 ;  /* 0x00000007ff007c0c */ /* 0x000fda000bf06300 */
[----:B0-----:R-:W-:Y:S05]  /*0080*/  @P0 EXIT ;  /* 0x000000000000094d */ /* 0x001fea0003800000 */
[----:B------:R-:W0:Y:S01]  /*0090*/  LDCU.64 UR4, c[0x0][0x3b8] ;  /* 0x00007700ff0477ac */ /* 0x000e220008000a00 */
[----:B------:R-:W1:Y:S01]  /*00a0*/  LDC.64 R2, c[0x0][0x3a8] ;  /* 0x0000ea00ff027b82 */ /* 0x000e620000000a00 */
[----:B------:R-:W2:Y:S01]  /*00b0*/  LDCU.64 UR36, c[0x0][0x358] ;  /* 0x00006b00ff2477ac */ /* 0x000ea20008000a00 */
[----:B0-----:R-:W-:-:S04]  /*00c0*/  LEA R18, P0, R17, UR4, 0x3 ;  /* 0x0000000411127c11 */ /* 0x001fc8000f8018ff */
[----:B------:R-:W-:Y:S02]  /*00d0*/  LEA.HI.X R19, R17, UR5, RZ, 0x3, P0 ;  /* 0x0000000511137c11 */ /* 0x000fe400080f1cff */
[----:B-1----:R-:W-:-:S03]  /*00e0*/  ISETP.GT.U32.AND P0, PT, R2, 0x5, PT ;  /* 0x000000050200780c */ /* 0x002fc60003f04070 */
[----:B--2---:R0:W-:Y:S01]  /*00f0*/  STG.E.64 desc[UR36][R18.64], RZ ;  /* 0x000000ff12007986 */ /* 0x0041e2000c101b24 */
[----:B------:R-:W-:-:S13]  /*0100*/  ISETP.GT.AND.EX P0, PT, R3, RZ, PT, P0 ;  /* 0x000000ff0300720c */ /* 0x000fda0003f04300 */
[----:B0-----:R-:W-:Y:S05]  /*0110*/  @P0 BRA `(.L_x_78) ;  /* 0x0000001800580947 */ /* 0x001fea0003800000 */
[----:B------:R-:W-:-:S04]  /*0120*/  ISETP.NE.U32.AND P0, PT, R2, 0x4, PT ;  /* 0x000000040200780c */ /* 0x000fc80003f05070 */
[----:B------:R-:W-:-:S13]  /*0130*/  ISETP.NE.AND.EX P0, PT, R3, RZ, PT, P0 ;  /* 0x000000ff0300720c */ /* 0x000fda0003f05300 */
[----:B------:R-:W-:Y:S05]  /*0140*/  @!P0 BRA `(.L_x_79) ;  /* 0x0000000c00348947 */ /* 0x000fea0003800000 */
[----:B------:R-:W-:-:S04]  /*0150*/  ISETP.NE.U32.AND P0, PT, R2, 0x5, PT ;  /* 0x000000050200780c */ /* 0x000fc80003f05070 */
[----:B------:R-:W-:-:S13]  /*0160*/  ISETP.NE.AND.EX P0, PT, R3, RZ, PT, P0 ;  /* 0x000000ff0300720c */ /* 0x000fda0003f05300 */
[----:B------:R-:W-:Y:S05]  /*0170*/  @P0 EXIT ;  /* 0x000000000000094d */ /* 0x000fea0003800000 */
[----:B------:R-:W0:Y:S01]  /*0180*/  LDC.64 R2, c[0x0][0x390] ;  /* 0x0000e400ff027b82 */ /* 0x000e220000000a00 */
[----:B------:R-:W-:Y:S01]  /*0190*/  UMOV UR4, URZ ;  /* 0x000000ff00047c82 */ /* 0x000fe20008000000 */
[----:B0-----:R-:W-:-:S04]  /*01a0*/  IMAD.WIDE.U32 R6, R17, 0x18, R2 ;  /* 0x0000001811067825 */ /* 0x001fc800078e0002 */
[----:B------:R-:W-:-:S05]  /*01b0*/  VIADD R7, R7, UR4 ;  /* 0x0000000407077c36 */ /* 0x000fca0008000000 */
        /* <DEDUP_REMOVED lines=9> */
[----:B0-----:R-:W-:-:S07]  /*0250*/  IMAD.U32 R20, RZ, RZ, UR5 ;  /* 0x00000005ff147e24 */ /* 0x001fce000f8e00ff */
.L_x_81:
        /* <DEDUP_REMOVED lines=8> */
[----:B------:R-:W-:-:S04]  /*02e0*/  IMAD.WIDE.U32 R8, R13, 0x18, R2 ;  /* 0x000000180d087825 */ /* 0x000fc800078e0002 */
        /* <DEDUP_REMOVED lines=21> */
.L_x_80:
[C---:B------:R-:W-:Y:S02]  /*0440*/  ISETP.GE.U32.AND P0, PT, R24.reuse, UR6, PT ;  /* 0x0000000618007c0c */ /* 0x040fe4000bf06070 */
[----:B------:R-:W-:Y:S02]  /*0450*/  ISETP.EQ.U32.AND P1, PT, R24, -0x1, PT ;  /* 0xffffffff1800780c */ /* 0x000fe40003f22070 */
[----:B------:R-:W-:-:S04]  /*0460*/  ISETP.GE.AND.EX P0, PT, R23, UR7, PT, P0 ;  /* 0x0000000717007c0c */ /* 0x000fc8000bf06300 */
[----:B------:R-:W-:-:S13]  /*0470*/  ISETP.EQ.OR.EX P0, PT, R23, -0x1, P0, P1 ;  /* 0xffffffff1700780c */ /* 0x000fda0000702710 */
[----:B------:R-:W-:Y:S05]  /*0480*/  @P0 EXIT ;  /* 0x000000000000094d */ /* 0x000fea0003800000 */
[----:B------:R-:W0:Y:S02]  /*0490*/  LDC.64 R2, c[0x0][0x3a0] ;  /* 0x0000e800ff027b82 */ /* 0x000e240000000a00 */
[----:B0-----:R-:W-:-:S04]  /*04a0*/  ISETP.GE.U32.AND P0, PT, R2, 0x1, PT ;  /* 0x000000010200780c */ /* 0x001fc80003f06070 */
[----:B------:R-:W-:-:S13]  /*04b0*/  ISETP.GE.AND.EX P0, PT, R3, RZ, PT, P0 ;  /* 0x000000ff0300720c */ /* 0x000fda0003f06300 */
[----:B------:R-:W-:Y:S05]  /*04c0*/  @!P0 EXIT ;  /* 0x000000000000894d */ /* 0x000fea0003800000 */
[----:B------:R-:W-:Y:S01]  /*04d0*/  IADD3 R21, P0, PT, R2, -0x1, RZ ;  /* 0xffffffff02157810 */ /* 0x000fe20007f1e0ff */
[----:B------:R-:W-:Y:S01]  /*04e0*/  IMAD.MOV.U32 R22, RZ, RZ, RZ ;  /* 0x000000ffff167224 */ /* 0x000fe200078e00ff */
[----:B------:R-:W0:Y:S01]  /*04f0*/  LDCU.64 UR4, c[0x0][0x380] ;  /* 0x00007000ff0477ac */ /* 0x000e220008000a00 */
[----:B------:R-:W-:Y:S01]  /*0500*/  IMAD.MOV.U32 R17, RZ, RZ, RZ ;  /* 0x000000ffff117224 */ /* 0x000fe200078e00ff */
[----:B------:R-:W-:-:S09]  /*0510*/  IADD3.X R20, PT, PT, R3, -0x1, RZ, P0, !PT ;  /* 0xffffffff03147810 */ /* 0x000fd200007fe4ff */
.L_x_98:
[----:B------:R-:W1:Y:S01]  /*0520*/  LDC.64 R4, c[0x0][0x390] ;  /* 0x0000e400ff047b82 */ /* 0x000e620000000a00 */
[----:B------:R-:W-:Y:S01]  /*0530*/  IMAD R3, R23, 0x18, RZ ;  /* 0x0000001817037824 */ /* 0x000fe200078e02ff */
[----:B-----5:R-:W2:Y:S01]  /*0540*/  LDG.E.64 R8, desc[UR36][R6.64+0x10] ;  /* 0x0000102406087981 */ /* 0x020ea2000c1e1b00 */
[----:B-1----:R-:W-:-:S04]  /*0550*/  IMAD.WIDE.U32 R4, R24, 0x18, R4 ;  /* 0x0000001818047825 */ /* 0x002fc800078e0004 */
[----:B------:R-:W-:-:S05]  /*0560*/  IMAD.IADD R5, R5, 0x1, R3 ;  /* 0x0000000105057824 */ /* 0x000fca00078e0203 */
[----:B------:R-:W2:Y:S02]  /*0570*/  LDG.E.64 R2, desc[UR36][R4.64] ;  /* 0x0000002404027981 */ /* 0x000ea4000c1e1b00 */
[----:B--2---:R-:W-:-:S04]  /*0580*/  ISETP.NE.U32.AND P0, PT, R2, R8, PT ;  /* 0x000000080200720c */ /* 0x004fc80003f05070 */
[----:B------:R-:W-:-:S13]  /*0590*/  ISETP.NE.AND.EX P0, PT, R3, R9, PT, P0 ;  /* 0x000000090300720c */ /* 0x000fda0003f05300 */
[----:B0-----:R-:W-:Y:S05]  /*05a0*/  @P0 EXIT ;  /* 0x000000000000094d */ /* 0x001fea0003800000 */
[----:B------:R-:W-:Y:S02]  /*05b0*/  IMAD.MOV.U32 R15, RZ, RZ, 0x1 ;  /* 0x00000001ff0f7424 */ /* 0x000fe400078e00ff */
[----:B------:R-:W-:-:S07]  /*05c0*/  IMAD.MOV.U32 R16, RZ, RZ, RZ ;  /* 0x000000ffff107224 */ /* 0x000fce00078e00ff */
.L_x_97:
[C---:B------:R-:W-:Y:S01]  /*05d0*/  ISETP.NE.AND P0, PT, R16.reuse, RZ, PT ;  /* 0x000000ff1000720c */ /* 0x040fe20003f05270 */
[----:B------:R-:W-:Y:S02]  /*05e0*/  IMAD.MOV.U32 R3, RZ, RZ, R16 ;  /* 0x000000ffff037224 */ /* 0x000fe400078e0010 */
[----:B------:R-:W-:-:S05]  /*05f0*/  VIADD R16, R16, 0x1 ;  /* 0x0000000110107836 */ /* 0x000fca0000000000 */
[----:B------:R-:W-:-:S05]  /*0600*/  ISETP.NE.AND P1, PT, R16, 0x3, PT ;  /* 0x000000031000780c */ /* 0x000fca0003f25270 */
[----:B0----5:R-:W-:Y:S08]  /*0610*/  @!P0 BRA `(.L_x_82) ;  /* 0x0000000400d08947 */ /* 0x021ff00003800000 */
[----:B------:R-:W-:Y:S01]  /*0620*/  IMAD.WIDE.U32 R2, R3, 0x8, R4 ;  /* 0x0000000803027825 */ /* 0x000fe200078e0004 */
[----:B------:R0:W5:Y:S05]  /*0630*/  LDG.E.64 R8, desc[UR36][R6.64] ;  /* 0x0000002406087981 */ /* 0x00016a000c1e1b00 */
[----:B------:R-:W5:Y:S01]  /*0640*/  LDG.E.64 R2, desc[UR36][R2.64] ;  /* 0x0000002402027981 */ /* 0x000f62000c1e1b00 */
[----:B------:R-:W-:Y:S01]  /*0650*/  BSSY.RECONVERGENT B0, `(.L_x_82) ;  /* 0x0000070000007945 */ /* 0x000fe20003800200 */
[----:B------:R-:W-:Y:S02]  /*0660*/  IMAD.MOV.U32 R0, RZ, RZ, R15 ;  /* 0x000000ffff007224 */ /* 0x000fe400078e000f */
[----:B------:R-:W-:-:S02]  /*0670*/  IMAD.MOV.U32 R27, RZ, RZ, RZ ;  /* 0x000000ffff1b7224 */ /* 0x000fc400078e00ff */
[----:B------:R-:W-:Y:S02]  /*0680*/  IMAD.MOV.U32 R28, RZ, RZ, RZ ;  /* 0x000000ffff1c7224 */ /* 0x000fe400078e00ff */
[----:B------:R-:W-:Y:S02]  /*0690*/  IMAD.MOV.U32 R26, RZ, RZ, R21 ;  /* 0x000000ffff1a7224 */ /* 0x000fe400078e0015 */
[----:B0-----:R-:W-:-:S07]  /*06a0*/  IMAD.MOV.U32 R25, RZ, RZ, R20 ;  /* 0x000000ffff197224 */ /* 0x001fce00078e0014 */
.L_x_89:
        /* <DEDUP_REMOVED lines=20> */
.L_x_84:
[----:B------:R-:W-:Y:S05]  /*07f0*/  BSYNC.RELIABLE B1 ;  /* 0x0000000000017941 */ /* 0x000fea0003800100 */
.L_x_83:
        /* <DEDUP_REMOVED lines=22> */
.L_x_87:
[----:B------:R-:W-:Y:S05]  /*0960*/  BSYNC.RECONVERGENT B1 ;  /* 0x0000000000017941 */ /* 0x000fea0003800200 */
.L_x_86:
[----:B------:R-:W-:Y:S01]  /*0970*/  ISETP.GT.U32.AND P0, PT, R27, R26, PT ;  /* 0x0000001a1b00720c */ /* 0x000fe20003f04070 */
[----:B------:R-:W-:-:S03]  /*0980*/  IMAD.MOV.U32 R15, RZ, RZ, RZ ;  /* 0x000000ffff0f7224 */ /* 0x000fc600078e00ff */
[----:B------:R-:W-:-:S13]  /*0990*/  ISETP.GT.AND.EX P0, PT, R28, R25, PT, P0 ;  /* 0x000000191c00720c */ /* 0x000fda0003f04300 */
[----:B------:R-:W-:Y:S05]  /*09a0*/  @P0 BRA `(.L_x_88) ;  /* 0x0000000000e80947 */ /* 0x000fea0003800000 */
[----:B------:R-:W-:Y:S05]  /*09b0*/  BRA `(.L_x_89) ;  /* 0xfffffffc003c7947 */ /* 0x000fea000383ffff */
.L_x_85:
[----:B------:R0:W5:Y:S01]  /*09c0*/  LDG.E.64 R8, desc[UR36][R6.64+0x8] ;  /* 0x0000082406087981 */ /* 0x000162000c1e1b00 */
[----:B------:R-:W-:Y:S02]  /*09d0*/  IMAD.MOV.U32 R25, RZ, RZ, RZ ;  /* 0x000000ffff197224 */ /* 0x000fe400078e00ff */
[----:B------:R-:W-:Y:S02]  /*09e0*/  IMAD.MOV.U32 R26, RZ, RZ, RZ ;  /* 0x000000ffff1a7224 */ /* 0x000fe400078e00ff */
[----:B------:R-:W-:Y:S02]  /*09f0*/  IMAD.MOV.U32 R28, RZ, RZ, R21 ;  /* 0x000000ffff1c7224 */ /* 0x000fe400078e0015 */
[----:B------:R-:W-:-:S07]  /*0a00*/  IMAD.MOV.U32 R27, RZ, RZ, R20 ;  /* 0x000000ffff1b7224 */ /* 0x000fce00078e0014 */
.L_x_96:
[----:B------:R-:W-:Y:S01]  /*0a10*/  IADD3 R10, P0, PT, R28, -R25, RZ ;  /* 0x800000191c0a7210 */ /* 0x000fe20007f1e0ff */
        /* <DEDUP_REMOVED lines=17> */
[----:B------:R-:W-:Y:S01]  /*0b30*/  ISETP.NE.AND.EX P0, PT, R15, R9, PT, P0 ;  /* 0x000000090f00720c */ /* 0x000fe20003f05300 */
[----:B------:R-:W-:-:S12]  /*0b40*/  IMAD.MOV.U32 R15, RZ, RZ, R0 ;  /* 0x000000ffff0f7224 */ /* 0x000fd800078e0000 */
[----:B------:R-:W-:Y:S05]  /*0b50*/  @!P0 BREAK.RELIABLE B2 ;  /* 0x0000000000028942 */ /* 0x000fea0003800100 */
[----:B------:R-:W-:Y:S05]  /*0b60*/  @!P0 BRA `(.L_x_88) ;  /* 0x0000000000788947 */ /* 0x000fea0003800000 */
.L_x_91:
[----:B------:R-:W-:Y:S05]  /*0b70*/  BSYNC.RELIABLE B2 ;  /* 0x0000000000027941 */ /* 0x000fea0003800100 */
.L_x_90:
        /* <DEDUP_REMOVED lines=19> */
.L_x_94:
[----:B------:R-:W-:-:S05]  /*0cb0*/  IADD3 R25, P0, PT, R29, 0x1, RZ ;  /* 0x000000011d197810 */ /* 0x000fca0007f1e0ff */
[----:B------:R-:W-:Y:S01]  /*0cc0*/  IMAD.X R26, RZ, RZ, R30, P0 ;  /* 0x000000ffff1a7224 */ /* 0x000fe200000e061e */
[----:B------:R-:W-:Y:S07]  /*0cd0*/  BRA `(.L_x_95) ;  /* 0x0000000000087947 */ /* 0x000fee0003800000 */
.L_x_93:
[----:B------:R-:W-:-:S04]  /*0ce0*/  IADD3 R28, P0, PT, R29, -0x1, RZ ;  /* 0xffffffff1d1c7810 */ /* 0x000fc80007f1e0ff */
[----:B------:R-:W-:-:S09]  /*0cf0*/  IADD3.X R27, PT, PT, R30, -0x1, RZ, P0, !PT ;  /* 0xffffffff1e1b7810 */ /* 0x000fd200007fe4ff */
.L_x_95:
[----:B------:R-:W-:Y:S05]  /*0d00*/  BSYNC.RECONVERGENT B2 ;  /* 0x0000000000027941 */ /* 0x000fea0003800200 */
.L_x_92:
[----:B------:R-:W-:-:S04]  /*0d10*/  ISETP.GT.U32.AND P0, PT, R25, R28, PT ;  /* 0x0000001c1900720c */ /* 0x000fc80003f04070 */
[----:B------:R-:W-:-:S13]  /*0d20*/  ISETP.GT.AND.EX P0, PT, R26, R27, PT, P0 ;  /* 0x0000001b1a00720c */ /* 0x000fda0003f04300 */
[----:B------:R-:W-:Y:S05]  /*0d30*/  @!P0 BRA `(.L_x_96) ;  /* 0xfffffffc00348947 */ /* 0x000fea000383ffff */
[----:B------:R-:W-:-:S07]  /*0d40*/  IMAD.MOV.U32 R15, RZ, RZ, RZ ;  /* 0x000000ffff0f7224 */ /* 0x000fce00078e00ff */
.L_x_88:
[----:B------:R-:W-:Y:S05]  /*0d50*/  BSYNC.RECONVERGENT B0 ;  /* 0x0000000000007941 */ /* 0x000fea0003800200 */
.L_x_82:
        /* <DEDUP_REMOVED lines=12> */
.L_x_79:
[----:B------:R-:W0:Y:S01]  /*0e20*/  LDC.64 R20, c[0x0][0x3a0] ;  /* 0x0000e800ff147b82 */ /* 0x000e220000000a00 */
[----:B------:R-:W-:Y:S01]  /*0e30*/  UMOV UR4, URZ ;  /* 0x000000ff00047c82 */ /* 0x000fe20008000000 */
[----:B------:R-:W-:Y:S02]  /*0e40*/  IMAD.MOV.U32 R0, RZ, RZ, -0x1 ;  /* 0xffffffffff007424 */ /* 0x000fe400078e00ff */
[----:B------:R-:W-:-:S04]  /*0e50*/  IMAD.MOV.U32 R15, RZ, RZ, -0x1 ;  /* 0xffffffffff0f7424 */ /* 0x000fc800078e00ff */
[----:B------:R-:W1:Y:S01]  /*0e60*/  LDC.64 R2, c[0x0][0x390] ;  /* 0x0000e400ff027b82 */ /* 0x000e620000000a00 */
[----:B0-----:R-:W-:-:S04]  /*0e70*/  ISETP.GE.U32.AND P0, PT, R20, 0x2, PT ;  /* 0x000000021400780c */ /* 0x001fc80003f06070 */
[----:B------:R-:W-:Y:S01]  /*0e80*/  ISETP.GE.AND.EX P0, PT, R21, RZ, PT, P0 ;  /* 0x000000ff1500720c */ /* 0x000fe20003f06300 */
[----:B-1----:R-:W-:Y:S01]  /*0e90*/  IMAD.WIDE.U32 R4, R17, 0x18, R2 ;  /* 0x0000001811047825 */ /* 0x002fe200078e0002 */
[----:B------:R-:W-:-:S03]  /*0ea0*/  LEA.HI R17, P1, R21, R20, RZ, 0x1 ;  /* 0x0000001415117211 */ /* 0x000fc600078308ff */
[----:B------:R-:W-:Y:S02]  /*0eb0*/  VIADD R5, R5, UR4 ;  /* 0x0000000405057c36 */ /* 0x000fe40008000000 */
[----:B------:R-:W-:-:S05]  /*0ec0*/  IMAD.X R14, RZ, RZ, R21, P1 ;  /* 0x000000ffff0e7224 */ /* 0x000fca00008e0615 */
[--C-:B------:R-:W-:Y:S02]  /*0ed0*/  SHF.R.S64 R17, R17, 0x1, R14.reuse ;  /* 0x0000000111117819 */ /* 0x100fe4000000100e */
[----:B------:R-:W-:Y:S01]  /*0ee0*/  SHF.R.S32.HI R14, RZ, 0x1, R14 ;  /* 0x00000001ff0e7819 */ /* 0x000fe2000001140e */
[----:B------:R-:W-:Y:S06]  /*0ef0*/  @!P0 BRA `(.L_x_99) ;  /* 0x0000000000988947 */ /* 0x000fec0003800000 */
[----:B------:R0:W5:Y:S01]  /*0f00*/  LDG.E.64 R2, desc[UR36][R4.64+0x10] ;  /* 0x0000102404027981 */ /* 0x000162000c1e1b00 */
[----:B------:R-:W-:Y:S01]  /*0f10*/  IADD3 R23, P0, PT, R17, -0x1, RZ ;  /* 0xffffffff11177810 */ /* 0x000fe20007f1e0ff */
[----:B------:R-:W-:Y:S01]  /*0f20*/  BSSY.RECONVERGENT B0, `(.L_x_99) ;  /* 0x0000023000007945 */ /* 0x000fe20003800200 */
[----:B------:R-:W-:Y:S01]  /*0f30*/  IMAD.MOV.U32 R16, RZ, RZ, RZ ;  /* 0x000000ffff107224 */ /* 0x000fe200078e00ff */
[----:B------:R-:W1:Y:S01]  /*0f40*/  LDCU.64 UR4, c[0x0][0x388] ;  /* 0x00007100ff0477ac */ /* 0x000e620008000a00 */
[----:B------:R-:W-:Y:S01]  /*0f50*/  IMAD.MOV.U32 R22, RZ, RZ, RZ ;  /* 0x000000ffff167224 */ /* 0x000fe200078e00ff */
[----:B------:R-:W-:Y:S01]  /*0f60*/  IADD3.X R25, PT, PT, R14, -0x1, RZ, P0, !PT ;  /* 0xffffffff0e197810 */ /* 0x000fe200007fe4ff */
[----:B------:R-:W-:Y:S02]  /*0f70*/  IMAD.MOV.U32 R0, RZ, RZ, -0x1 ;  /* 0xffffffffff007424 */ /* 0x000fe400078e00ff */
[----:B------:R-:W-:-:S07]  /*0f80*/  IMAD.MOV.U32 R15, RZ, RZ, -0x1 ;  /* 0xffffffffff0f7424 */ /* 0x000fce00078e00ff */
.L_x_100:
        /* <DEDUP_REMOVED lines=29> */
.L_x_99:
[C---:B------:R-:W-:Y:S02]  /*1160*/  ISETP.GE.U32.AND P0, PT, R0.reuse, R17, PT ;  /* 0x000000110000720c */ /* 0x040fe40003f06070 */
[----:B------:R-:W-:Y:S02]  /*1170*/  ISETP.EQ.U32.AND P1, PT, R0, -0x1, PT ;  /* 0xffffffff0000780c */ /* 0x000fe40003f22070 */
[----:B------:R-:W-:-:S04]  /*1180*/  ISETP.GE.AND.EX P0, PT, R15, R14, PT, P0 ;  /* 0x0000000e0f00720c */ /* 0x000fc80003f06300 */
[----:B------:R-:W-:-:S13]  /*1190*/  ISETP.EQ.OR.EX P0, PT, R15, -0x1, P0, P1 ;  /* 0xffffffff0f00780c */ /* 0x000fda0000702710 */
[----:B------:R-:W-:Y:S05]  /*11a0*/  @P0 EXIT ;  /* 0x000000000000094d */ /* 0x000fea0003800000 */
[----:B------:R-:W-:-:S04]  /*11b0*/  ISETP.GE.U32.AND P0, PT, R20, 0x1, PT ;  /* 0x000000011400780c */ /* 0x000fc80003f06070 */
[----:B------:R-:W-:-:S13]  /*11c0*/  ISETP.GE.AND.EX P0, PT, R21, RZ, PT, P0 ;  /* 0x000000ff1500720c */ /* 0x000fda0003f06300 */
[----:B------:R-:W-:Y:S05]  /*11d0*/  @!P0 EXIT ;  /* 0x000000000000894d */ /* 0x000fea0003800000 */
[----:B------:R-:W-:Y:S01]  /*11e0*/  IADD3 R16, P0, PT, R20, -0x1, RZ ;  /* 0xffffffff14107810 */ /* 0x000fe20007f1e0ff */
[----:B------:R-:W-:Y:S01]  /*11f0*/  IMAD.MOV.U32 R20, RZ, RZ, RZ ;  /* 0x000000ffff147224 */ /* 0x000fe200078e00ff */
[----:B------:R-:W1:Y:S01]  /*1200*/  LDCU.64 UR6, c[0x0][0x380] ;  /* 0x00007000ff0677ac */ /* 0x000e620008000a00 */
[----:B------:R-:W-:Y:S01]  /*1210*/  IMAD.MOV.U32 R23, RZ, RZ, RZ ;  /* 0x000000ffff177224 */ /* 0x000fe200078e00ff */
[----:B------:R-:W-:-:S09]  /*1220*/  IADD3.X R21, PT, PT, R21, -0x1, RZ, P0, !PT ;  /* 0xffffffff15157810 */ /* 0x000fd200007fe4ff */
.L_x_118:
[----:B------:R-:W2:Y:S01]  /*1230*/  LDCU.64 UR4, c[0x0][0x388] ;  /* 0x00007100ff0477ac */ /* 0x000ea20008000a00 */
[----:B-----5:R-:W3:Y:S01]  /*1240*/  LDG.E.64 R6, desc[UR36][R4.64+0x10] ;  /* 0x0000102404067981 */ /* 0x020ee2000c1e1b00 */
[----:B--2---:R-:W-:-:S04]  /*1250*/  LEA R8, P0, R0, UR4, 0x4 ;  /* 0x0000000400087c11 */ /* 0x004fc8000f8020ff */
[----:B------:R-:W-:-:S05]  /*1260*/  LEA.HI.X R9, R0, UR5, R15, 0x4, P0 ;  /* 0x0000000500097c11 */ /* 0x000fca00080f240f */
[----:B------:R-:W3:Y:S02]  /*1270*/  LDG.E.64 R2, desc[UR36][R8.64] ;  /* 0x0000002408027981 */ /* 0x000ee4000c1e1b00 */
[----:B---3--:R-:W-:-:S04]  /*1280*/  ISETP.NE.U32.AND P0, PT, R2, R6, PT ;  /* 0x000000060200720c */ /* 0x008fc80003f05070 */
[----:B------:R-:W-:-:S13]  /*1290*/  ISETP.NE.AND.EX P0, PT, R3, R7, PT, P0 ;  /* 0x000000070300720c */ /* 0x000fda0003f05300 */
[----:B-1----:R-:W-:Y:S05]  /*12a0*/  @P0 EXIT ;  /* 0x000000000000094d */ /* 0x002fea0003800000 */
[----:B------:R1:W5:Y:S04]  /*12b0*/  LDG.E.64 R2, desc[UR36][R8.64+0x8] ;  /* 0x0000082408027981 */ /* 0x000368000c1e1b00 */
[----:B------:R1:W5:Y:S01]  /*12c0*/  LDG.E.64 R6, desc[UR36][R4.64] ;  /* 0x0000002404067981 */ /* 0x000362000c1e1b00 */
[----:B------:R-:W-:Y:S01]  /*12d0*/  BSSY.RECONVERGENT B0, `(.L_x_101) ;  /* 0x0000070000007945 */ /* 0x000fe20003800200 */
[----:B------:R-:W-:Y:S01]  /*12e0*/  CS2R R24, SRZ ;  /* 0x0000000000187805 */ /* 0x000fe2000001ff00 */
[----:B------:R-:W-:Y:S02]  /*12f0*/  IMAD.MOV.U32 R27, RZ, RZ, R16 ;  /* 0x000000ffff1b7224 */ /* 0x000fe400078e0010 */
[----:B------:R-:W-:-:S07]  /*1300*/  IMAD.MOV.U32 R26, RZ, RZ, R21 ;  /* 0x000000ffff1a7224 */ /* 0x000fce00078e0015 */
.L_x_110:
[----:B-1----:R-:W-:-:S05]  /*1310*/  IADD3 R9, P0, PT, R27, -R24, RZ ;  /* 0x800000181b097210 */ /* 0x002fca0007f1e0ff */
        /* <DEDUP_REMOVED lines=11> */
[----:B------:R-:W-:Y:S01]  /*13d0*/  IMAD.MOV.U32 R22, RZ, RZ, RZ ;  /* 0x000000ffff167224 */ /* 0x000fe200078e00ff */
        /* <DEDUP_REMOVED lines=8> */
.L_x_103:
[----:B------:R-:W-:Y:S05]  /*1460*/  BSYNC.RELIABLE B1 ;  /* 0x0000000000017941 */ /* 0x000fea0003800100 */
.L_x_102:
        /* <DEDUP_REMOVED lines=19> */
.L_x_107:
[----:B------:R-:W-:-:S05]  /*15a0*/  IADD3 R24, P0, PT, R28, 0x1, RZ ;  /* 0x000000011c187810 */ /* 0x000fca0007f1e0ff */
[----:B------:R-:W-:Y:S01]  /*15b0*/  IMAD.X R25, RZ, RZ, R29, P0 ;  /* 0x000000ffff197224 */ /* 0x000fe200000e061d */
[----:B------:R-:W-:Y:S07]  /*15c0*/  BRA `(.L_x_108) ;  /* 0x0000000000087947 */ /* 0x000fee0003800000 */
.L_x_106:
[----:B------:R-:W-:-:S04]  /*15d0*/  IADD3 R27, P0, PT, R28, -0x1, RZ ;  /* 0xffffffff1c1b7810 */ /* 0x000fc80007f1e0ff */
[----:B------:R-:W-:-:S09]  /*15e0*/  IADD3.X R26, PT, PT, R29, -0x1, RZ, P0, !PT ;  /* 0xffffffff1d1a7810 */ /* 0x000fd200007fe4ff */
.L_x_108:
[----:B------:R-:W-:Y:S05]  /*15f0*/  BSYNC.RECONVERGENT B2 ;  /* 0x0000000000027941 */ /* 0x000fea0003800200 */
.L_x_105:
[----:B------:R-:W-:Y:S01]  /*1600*/  ISETP.GT.U32.AND P0, PT, R24, R27, PT ;  /* 0x0000001b1800720c */ /* 0x000fe20003f04070 */
[----:B------:R-:W-:-:S03]  /*1610*/  IMAD.MOV.U32 R13, RZ, RZ, RZ ;  /* 0x000000ffff0d7224 */ /* 0x000fc600078e00ff */
[----:B------:R-:W-:-:S13]  /*1620*/  ISETP.GT.AND.EX P0, PT, R25, R26, PT, P0 ;  /* 0x0000001a1900720c */ /* 0x000fda0003f04300 */
[----:B------:R-:W-:Y:S05]  /*1630*/  @P0 BRA `(.L_x_109) ;  /* 0x0000000000e40947 */ /* 0x000fea0003800000 */
[----:B------:R-:W-:Y:S05]  /*1640*/  BRA `(.L_x_110) ;  /* 0xfffffffc00307947 */ /* 0x000fea000383ffff */
.L_x_104:
[----:B------:R1:W5:Y:S01]  /*1650*/  LDG.E.64 R6, desc[UR36][R4.64+0x8] ;  /* 0x0000082404067981 */ /* 0x000362000c1e1b00 */
[----:B------:R-:W-:Y:S01]  /*1660*/  CS2R R24, SRZ ;  /* 0x0000000000187805 */ /* 0x000fe2000001ff00 */
[----:B------:R-:W-:Y:S02]  /*1670*/  IMAD.MOV.U32 R27, RZ, RZ, R16 ;  /* 0x000000ffff1b7224 */ /* 0x000fe400078e0010 */
[----:B------:R-:W-:-:S07]  /*1680*/  IMAD.MOV.U32 R26, RZ, RZ, R21 ;  /* 0x000000ffff1a7224 */ /* 0x000fce00078e0015 */
.L_x_117:
[----:B------:R-:W-:Y:S01]  /*1690*/  IADD3 R9, P0, PT, R27, -R24, RZ ;  /* 0x800000181b097210 */ /* 0x000fe20007f1e0ff */
[----:B------:R-:W2:Y:S04]  /*16a0*/  LDCU.64 UR4, c[0x0][0x380] ;  /* 0x00007000ff0477ac */ /* 0x000ea80008000a00 */
[----:B------:R-:W-:-:S05]  /*16b0*/  IMAD.X R8, R26, 0x1, ~R25, P0 ;  /* 0x000000011a087824 */ /* 0x000fca00000e0e19 */
[----:B------:R-:W-:-:S05]  /*16c0*/  LEA.HI R9, P0, R8, R9, RZ, 0x1 ;  /* 0x0000000908097211 */ /* 0x000fca00078108ff */
[----:B------:R-:W-:-:S05]  /*16d0*/  IMAD.X R8, RZ, RZ, R8, P0 ;  /* 0x000000ffff087224 */ /* 0x000fca00000e0608 */
[--C-:B------:R-:W-:Y:S02]  /*16e0*/  SHF.R.S64 R9, R9, 0x1, R8.reuse ;  /* 0x0000000109097819 */ /* 0x100fe40000001008 */
[----:B------:R-:W-:Y:S02]  /*16f0*/  SHF.R.S32.HI R8, RZ, 0x1, R8 ;  /* 0x00000001ff087819 */ /* 0x000fe40000011408 */
[----:B------:R-:W-:-:S05]  /*1700*/  IADD3 R28, P0, PT, R9, R24, RZ ;  /* 0x00000018091c7210 */ /* 0x000fca0007f1e0ff */
[----:B------:R-:W-:Y:S01]  /*1710*/  IMAD.X R29, R8, 0x1, R25, P0 ;  /* 0x00000001081d7824 */ /* 0x000fe200000e0619 */
[----:B--2---:R-:W-:-:S04]  /*1720*/  LEA R8, P0, R28, UR4, 0x4 ;  /* 0x000000041c087c11 */ /* 0x004fc8000f8020ff */
        /* <DEDUP_REMOVED lines=9> */
[----:B------:R-:W-:-:S12]  /*17c0*/  IMAD.MOV.U32 R13, RZ, RZ, 0x1 ;  /* 0x00000001ff0d7424 */ /* 0x000fd800078e00ff */
[----:B------:R-:W-:Y:S05]  /*17d0*/  @!P0 BREAK.RELIABLE B2 ;  /* 0x0000000000028942 */ /* 0x000fea0003800100 */
[----:B------:R-:W-:Y:S05]  /*17e0*/  @!P0 BRA `(.L_x_109) ;  /* 0x0000000000788947 */ /* 0x000fea0003800000 */
.L_x_112:
[----:B------:R-:W-:Y:S05]  /*17f0*/  BSYNC.RELIABLE B2 ;  /* 0x0000000000027941 */ /* 0x000fea0003800100 */
.L_x_111:
        /* <DEDUP_REMOVED lines=19> */
.L_x_115:
[----:B------:R-:W-:-:S05]  /*1930*/  IADD3 R24, P0, PT, R28, 0x1, RZ ;  /* 0x000000011c187810 */ /* 0x000fca0007f1e0ff */
[----:B------:R-:W-:Y:S01]  /*1940*/  IMAD.X R25, RZ, RZ, R29, P0 ;  /* 0x000000ffff197224 */ /* 0x000fe200000e061d */
[----:B------:R-:W-:Y:S07]  /*1950*/  BRA `(.L_x_116) ;  /* 0x0000000000087947 */ /* 0x000fee0003800000 */
.L_x_114:
[----:B------:R-:W-:-:S04]  /*1960*/  IADD3 R27, P0, PT, R28, -0x1, RZ ;  /* 0xffffffff1c1b7810 */ /* 0x000fc80007f1e0ff */
[----:B------:R-:W-:-:S09]  /*1970*/  IADD3.X R26, PT, PT, R29, -0x1, RZ, P0, !PT ;  /* 0xffffffff1d1a7810 */ /* 0x000fd200007fe4ff */
.L_x_116:
[----:B------:R-:W-:Y:S05]  /*1980*/  BSYNC.RECONVERGENT B2 ;  /* 0x0000000000027941 */ /* 0x000fea0003800200 */
.L_x_113:
[----:B------:R-:W-:-:S04]  /*1990*/  ISETP.GT.U32.AND P0, PT, R24, R27, PT ;  /* 0x0000001b1800720c */ /* 0x000fc80003f04070 */
[----:B------:R-:W-:-:S13]  /*19a0*/  ISETP.GT.AND.EX P0, PT, R25, R26, PT, P0 ;  /* 0x0000001a1900720c */ /* 0x000fda0003f04300 */
[----:B------:R-:W-:Y:S05]  /*19b0*/  @!P0 BRA `(.L_x_117) ;  /* 0xfffffffc00348947 */ /* 0x000fea000383ffff */
[----:B------:R-:W-:-:S07]  /*19c0*/  IMAD.MOV.U32 R13, RZ, RZ, RZ ;  /* 0x000000ffff0d7224 */ /* 0x000fce00078e00ff */
.L_x_109:
[----:B------:R-:W-:Y:S05]  /*19d0*/  BSYNC.RECONVERGENT B0 ;  /* 0x0000000000007941 */ /* 0x000fea0003800200 */
.L_x_101:
[----:B------:R-:W-:-:S05]  /*19e0*/  IADD3 R20, P0, PT, R20, R13, RZ ;  /* 0x0000000d14147210 */ /* 0x000fca0007f1e0ff */
[----:B------:R-:W-:Y:S01]  /*19f0*/  IMAD.X R23, R23, 0x1, R22, P0 ;  /* 0x0000000117177824 */ /* 0x000fe200000e0616 */
[----:B------:R-:W-:Y:S01]  /*1a00*/  IADD3 R0, P0, PT, R0, 0x1, RZ ;  /* 0x0000000100007810 */ /* 0x000fe20007f1e0ff */
[----:B------:R-:W-:-:S04]  /*1a10*/  IMAD.MOV.U32 R22, RZ, RZ, R20 ;  /* 0x000000ffff167224 */ /* 0x000fc800078e0014 */
[----:B------:R-:W-:Y:S01]  /*1a20*/  IMAD.X R15, RZ, RZ, R15, P0 ;  /* 0x000000ffff0f7224 */ /* 0x000fe200000e060f */
[----:B------:R2:W-:Y:S01]  /*1a30*/  STG.E.64 desc[UR36][R18.64], R22 ;  /* 0x0000001612007986 */ /* 0x0005e2000c101b24 */
[----:B------:R-:W-:-:S04]  /*1a40*/  ISETP.GE.U32.AND P0, PT, R0, R17, PT ;  /* 0x000000110000720c */ /* 0x000fc80003f06070 */
[----:B------:R-:W-:-:S13]  /*1a50*/  ISETP.GE.AND.EX P0, PT, R15, R14, PT, P0 ;  /* 0x0000000e0f00720c */ /* 0x000fda0003f06300 */
[----:B--2---:R-:W-:Y:S05]  /*1a60*/  @!P0 BRA `(.L_x_118) ;  /* 0xfffffff400f08947 */ /* 0x004fea000383ffff */
[----:B------:R-:W-:Y:S05]  /*1a70*/  EXIT ;  /* 0x000000000000794d */ /* 0x000fea0003800000 */
.L_x_78:
        /* <DEDUP_REMOVED lines=20> */
.L_x_121:
[----:B------:R-:W-:-:S05]  /*1bc0*/  IADD3 R11, P0, PT, -R21, R12, RZ ;  /* 0x0000000c150b7210 */ /* 0x000fca0007f1e1ff */
        /* <DEDUP_REMOVED lines=29> */
.L_x_120:
[C---:B------:R-:W-:Y:S02]  /*1da0*/  ISETP.GE.U32.AND P0, PT, R25.reuse, UR6, PT ;  /* 0x0000000619007c0c */ /* 0x040fe4000bf06070 */
[----:B------:R-:W-:Y:S02]  /*1db0*/  ISETP.EQ.U32.AND P1, PT, R25, -0x1, PT ;  /* 0xffffffff1900780c */ /* 0x000fe40003f22070 */
[----:B------:R-:W-:-:S04]  /*1dc0*/  ISETP.GE.AND.EX P0, PT, R24, UR7, PT, P0 ;  /* 0x0000000718007c0c */ /* 0x000fc8000bf06300 */
[----:B------:R-:W-:-:S13]  /*1dd0*/  ISETP.EQ.OR.EX P0, PT, R24, -0x1, P0, P1 ;  /* 0xffffffff1800780c */ /* 0x000fda0000702710 */
[----:B------:R-:W-:Y:S05]  /*1de0*/  @P0 EXIT ;  /* 0x000000000000094d */ /* 0x000fea0003800000 */
[----:B------:R-:W0:Y:S02]  /*1df0*/  LDCU.64 UR4, c[0x0][0x3a0] ;  /* 0x00007400ff0477ac */ /* 0x000e240008000a00 */
[----:B0-----:R-:W-:-:S04]  /*1e00*/  UIADD3 UR38, UP0, UPT, UR4, -0x1, URZ ;  /* 0xffffffff04267890 */ /* 0x001fc8000ff1e0ff */
[----:B------:R-:W-:-:S12]  /*1e10*/  UIADD3.X UR39, UPT, UPT, UR5, -0x1, URZ, UP0, !UPT ;  /* 0xffffffff05277890 */ /* 0x000fd800087fe4ff */
.L_x_167:
[----:B0-----:R-:W0:Y:S01]  /*1e20*/  LDC.64 R22, c[0x0][0x390] ;  /* 0x0000e400ff167b82 */ /* 0x001e220000000a00 */
[----:B------:R-:W-:Y:S01]  /*1e30*/  IMAD R3, R24, 0x18, RZ ;  /* 0x0000001818037824 */ /* 0x000fe200078e02ff */
[----:B------:R-:W2:Y:S01]  /*1e40*/  LDG.E.64 R4, desc[UR36][R16.64+0x10] ;  /* 0x0000102410047981 */ /* 0x000ea2000c1e1b00 */
[----:B0-----:R-:W-:-:S04]  /*1e50*/  IMAD.WIDE.U32 R22, R25, 0x18, R22 ;  /* 0x0000001819167825 */ /* 0x001fc800078e0016 */
[----:B------:R-:W-:-:S05]  /*1e60*/  IMAD.IADD R23, R23, 0x1, R3 ;  /* 0x0000000117177824 */ /* 0x000fca00078e0203 */
[----:B------:R-:W2:Y:S02]  /*1e70*/  LDG.E.64 R2, desc[UR36][R22.64] ;  /* 0x0000002416027981 */ /* 0x000ea4000c1e1b00 */
[----:B--2---:R-:W-:-:S04]  /*1e80*/  ISETP.NE.U32.AND P0, PT, R2, R4, PT ;  /* 0x000000040200720c */ /* 0x004fc80003f05070 */
[----:B------:R-:W-:-:S13]  /*1e90*/  ISETP.NE.AND.EX P0, PT, R3, R5, PT, P0 ;  /* 0x000000050300720c */ /* 0x000fda0003f05300 */
[----:B-----5:R-:W-:Y:S05]  /*1ea0*/  @P0 EXIT ;  /* 0x000000000000094d */ /* 0x020fea0003800000 */
[----:B------:R-:W0:Y:S02]  /*1eb0*/  LDCU.64 UR4, c[0x0][0x3a0] ;  /* 0x00007400ff0477ac */ /* 0x000e240008000a00 */
[----:B0-----:R-:W-:-:S04]  /*1ec0*/  UISETP.GE.U32.AND UP0, UPT, UR4, 0x1, UPT ;  /* 0x000000010400788c */ /* 0x001fc8000bf06070 */
[----:B------:R-:W-:-:S09]  /*1ed0*/  UISETP.GE.AND.EX UP0, UPT, UR5, URZ, UPT, UP0 ;  /* 0x000000ff0500728c */ /* 0x000fd2000bf06300 */
[----:B------:R-:W-:Y:S05]  /*1ee0*/  BRA.U !UP0, `(.L_x_122) ;  /* 0x0000001508807547 */ /* 0x000fea000b800000 */
[----:B------:R-:W-:Y:S01]  /*1ef0*/  BSSY.RECONVERGENT B0, `(.L_x_123) ;  /* 0x000007e000007945 */ /* 0x000fe20003800200 */
[----:B------:R-:W-:Y:S02]  /*1f00*/  IMAD.MOV.U32 R11, RZ, RZ, 0x1 ;  /* 0x00000001ff0b7424 */ /* 0x000fe400078e00ff */
[----:B------:R-:W-:-:S07]  /*1f10*/  IMAD.MOV.U32 R0, RZ, RZ, RZ ;  /* 0x000000ffff007224 */ /* 0x000fce00078e00ff */
.L_x_139:
[C---:B------:R-:W-:Y:S01]  /*1f20*/  ISETP.NE.AND P0, PT, R0.reuse, RZ, PT ;  /* 0x000000ff0000720c */ /* 0x040fe20003f05270 */
[----:B------:R-:W-:Y:S01]  /*1f30*/  IMAD.MOV.U32 R3, RZ, RZ, R0 ;  /* 0x000000ffff037224 */ /* 0x000fe200078e0000 */
[----:B------:R-:W-:Y:S01]  /*1f40*/  BSSY.RECONVERGENT B1, `(.L_x_124) ;  /* 0x0000077000017945 */ /* 0x000fe20003800200 */
[----:B------:R-:W-:-:S05]  /*1f50*/  VIADD R0, R0, 0x1 ;  /* 0x0000000100007836 */ /* 0x000fca0000000000 */
[----:B------:R-:W-:-:S05]  /*1f60*/  ISETP.NE.AND P1, PT, R0, 0x3, PT ;  /* 0x000000030000780c */ /* 0x000fca0003f25270 */
[----:B0----5:R-:W-:Y:S08]  /*1f70*/  @!P0 BRA `(.L_x_125) ;  /* 0x0000000400cc8947 */ /* 0x021ff00003800000 */
[----:B------:R-:W-:Y:S01]  /*1f80*/  IMAD.WIDE.U32 R2, R3, 0x8, R22 ;  /* 0x0000000803027825 */ /* 0x000fe200078e0016 */
[----:B------:R0:W5:Y:S05]  /*1f90*/  LDG.E.64 R6, desc[UR36][R16.64] ;  /* 0x0000002410067981 */ /* 0x00016a000c1e1b00 */
[----:B------:R-:W5:Y:S01]  /*1fa0*/  LDG.E.64 R2, desc[UR36][R2.64] ;  /* 0x0000002402027981 */ /* 0x000f62000c1e1b00 */
[----:B------:R-:W-:Y:S02]  /*1fb0*/  IMAD.MOV.U32 R4, RZ, RZ, R11 ;  /* 0x000000ffff047224 */ /* 0x000fe400078e000b */
[----:B------:R-:W-:Y:S02]  /*1fc0*/  IMAD.MOV.U32 R5, RZ, RZ, RZ ;  /* 0x000000ffff057224 */ /* 0x000fe400078e00ff */
[----:B------:R-:W-:-:S02]  /*1fd0*/  IMAD.MOV.U32 R8, RZ, RZ, RZ ;  /* 0x000000ffff087224 */ /* 0x000fc400078e00ff */
[----:B------:R-:W-:Y:S02]  /*1fe0*/  IMAD.U32 R10, RZ, RZ, UR38 ;  /* 0x00000026ff0a7e24 */ /* 0x000fe4000f8e00ff */
[----:B0-----:R-:W-:-:S07]  /*1ff0*/  IMAD.U32 R9, RZ, RZ, UR39 ;  /* 0x00000027ff097e24 */ /* 0x001fce000f8e00ff */
.L_x_131:
[----:B------:R-:W-:Y:S01]  /*2000*/  IADD3 R12, P0, PT, R10, -R5, RZ ;  /* 0x800000050a0c7210 */ /* 0x000fe20007f1e0ff */
[----:B------:R-:W0:Y:S04]  /*2010*/  LDCU.64 UR4, c[0x0][0x380] ;  /* 0x00007000ff0477ac */ /* 0x000e280008000a00 */
[----:B------:R-:W-:-:S05]  /*2020*/  IMAD.X R11, R9, 0x1, ~R8, P0 ;  /* 0x00000001090b7824 */ /* 0x000fca00000e0e08 */
[----:B------:R-:W-:-:S05]  /*2030*/  LEA.HI R12, P0, R11, R12, RZ, 0x1 ;  /* 0x0000000c0b0c7211 */ /* 0x000fca00078108ff */
[----:B------:R-:W-:-:S05]  /*2040*/  IMAD.X R11, RZ, RZ, R11, P0 ;  /* 0x000000ffff0b7224 */ /* 0x000fca00000e060b */
[--C-:B------:R-:W-:Y:S02]  /*2050*/  SHF.R.S64 R12, R12, 0x1, R11.reuse ;  /* 0x000000010c0c7819 */ /* 0x100fe4000000100b */
[----:B------:R-:W-:Y:S02]  /*2060*/  SHF.R.S32.HI R11, RZ, 0x1, R11 ;  /* 0x00000001ff0b7819 */ /* 0x000fe4000001140b */
[----:B------:R-:W-:-:S05]  /*2070*/  IADD3 R26, P0, PT, R12, R5, RZ ;  /* 0x000000050c1a7210 */ /* 0x000fca0007f1e0ff */
[----:B------:R-:W-:Y:S01]  /*2080*/  IMAD.X R11, R11, 0x1, R8, P0 ;  /* 0x000000010b0b7824 */ /* 0x000fe200000e0608 */
[----:B0-----:R-:W-:-:S04]  /*2090*/  LEA R14, P0, R26, UR4, 0x4 ;  /* 0x000000041a0e7c11 */ /* 0x001fc8000f8020ff */
        /* <DEDUP_REMOVED lines=11> */
.L_x_127:
[----:B------:R-:W-:Y:S05]  /*2150*/  BSYNC.RELIABLE B2 ;  /* 0x0000000000027941 */ /* 0x000fea0003800100 */
.L_x_126:
        /* <DEDUP_REMOVED lines=22> */
.L_x_130:
[----:B------:R-:W-:Y:S05]  /*22c0*/  BSYNC.RECONVERGENT B2 ;  /* 0x0000000000027941 */ /* 0x000fea0003800200 */
.L_x_129:
[----:B------:R-:W-:Y:S01]  /*22d0*/  ISETP.GT.U32.AND P0, PT, R5, R10, PT ;  /* 0x0000000a0500720c */ /* 0x000fe20003f04070 */
[----:B------:R-:W-:-:S03]  /*22e0*/  IMAD.MOV.U32 R11, RZ, RZ, RZ ;  /* 0x000000ffff0b7224 */ /* 0x000fc600078e00ff */
[----:B------:R-:W-:-:S13]  /*22f0*/  ISETP.GT.AND.EX P0, PT, R8, R9, PT, P0 ;  /* 0x000000090800720c */ /* 0x000fda0003f04300 */
[----:B------:R-:W-:Y:S05]  /*2300*/  @P0 BRA `(.L_x_125) ;  /* 0x0000000000e80947 */ /* 0x000fea0003800000 */
[----:B------:R-:W-:Y:S05]  /*2310*/  BRA `(.L_x_131) ;  /* 0xfffffffc00387947 */ /* 0x000fea000383ffff */
.L_x_128:
[----:B------:R0:W5:Y:S01]  /*2320*/  LDG.E.64 R6, desc[UR36][R16.64+0x8] ;  /* 0x0000082410067981 */ /* 0x000162000c1e1b00 */
[----:B------:R-:W-:Y:S02]  /*2330*/  IMAD.MOV.U32 R9, RZ, RZ, RZ ;  /* 0x000000ffff097224 */ /* 0x000fe400078e00ff */
[----:B------:R-:W-:Y:S02]  /*2340*/  IMAD.MOV.U32 R10, RZ, RZ, RZ ;  /* 0x000000ffff0a7224 */ /* 0x000fe400078e00ff */
[----:B------:R-:W-:Y:S02]  /*2350*/  IMAD.U32 R8, RZ, RZ, UR38 ;  /* 0x00000026ff087e24 */ /* 0x000fe4000f8e00ff */
[----:B------:R-:W-:-:S07]  /*2360*/  IMAD.U32 R5, RZ, RZ, UR39 ;  /* 0x00000027ff057e24 */ /* 0x000fce000f8e00ff */
.L_x_138:
        /* <DEDUP_REMOVED lines=22> */
.L_x_133:
[----:B------:R-:W-:Y:S05]  /*24d0*/  BSYNC.RELIABLE B3 ;  /* 0x0000000000037941 */ /* 0x000fea0003800100 */
.L_x_132:
        /* <DEDUP_REMOVED lines=19> */
.L_x_136:
[----:B------:R-:W-:-:S05]  /*2610*/  IADD3 R9, P0, PT, R26, 0x1, RZ ;  /* 0x000000011a097810 */ /* 0x000fca0007f1e0ff */
[----:B------:R-:W-:Y:S01]  /*2620*/  IMAD.X R10, RZ, RZ, R27, P0 ;  /* 0x000000ffff0a7224 */ /* 0x000fe200000e061b */
[----:B------:R-:W-:Y:S07]  /*2630*/  BRA `(.L_x_137) ;  /* 0x0000000000087947 */ /* 0x000fee0003800000 */
.L_x_135:
[----:B------:R-:W-:-:S04]  /*2640*/  IADD3 R8, P0, PT, R26, -0x1, RZ ;  /* 0xffffffff1a087810 */ /* 0x000fc80007f1e0ff */
[----:B------:R-:W-:-:S09]  /*2650*/  IADD3.X R5, PT, PT, R27, -0x1, RZ, P0, !PT ;  /* 0xffffffff1b057810 */ /* 0x000fd200007fe4ff */
.L_x_137:
[----:B------:R-:W-:Y:S05]  /*2660*/  BSYNC.RECONVERGENT B3 ;  /* 0x0000000000037941 */ /* 0x000fea0003800200 */
.L_x_134:
[----:B------:R-:W-:-:S04]  /*2670*/  ISETP.GT.U32.AND P0, PT, R9, R8, PT ;  /* 0x000000080900720c */ /* 0x000fc80003f04070 */
[----:B------:R-:W-:-:S13]  /*2680*/  ISETP.GT.AND.EX P0, PT, R10, R5, PT, P0 ;  /* 0x000000050a00720c */ /* 0x000fda0003f04300 */
[----:B------:R-:W-:Y:S05]  /*2690*/  @!P0 BRA `(.L_x_138) ;  /* 0xfffffffc00348947 */ /* 0x000fea000383ffff */
[----:B------:R-:W-:-:S07]  /*26a0*/  IMAD.MOV.U32 R11, RZ, RZ, RZ ;  /* 0x000000ffff0b7224 */ /* 0x000fce00078e00ff */
.L_x_125:
[----:B------:R-:W-:Y:S05]  /*26b0*/  BSYNC.RECONVERGENT B1 ;  /* 0x0000000000017941 */ /* 0x000fea0003800200 */
.L_x_124:
[----:B------:R-:W-:Y:S05]  /*26c0*/  @P1 BRA `(.L_x_139) ;  /* 0xfffffff800141947 */ /* 0x000fea000383ffff */
[----:B------:R-:W-:Y:S05]  /*26d0*/  BSYNC.RECONVERGENT B0 ;  /* 0x0000000000007941 */ /* 0x000fea0003800200 */
.L_x_123:
[----:B------:R-:W-:Y:S01]  /*26e0*/  ISETP.NE.AND P0, PT, R11, RZ, PT ;  /* 0x000000ff0b00720c */ /* 0x000fe20003f05270 */
[----:B------:R-:W-:-:S12]  /*26f0*/  BSSY.RECONVERGENT B6, `(.L_x_122) ;  /* 0x00000df000067945 */ /* 0x000fd80003800200 */
[----:B------:R-:W-:Y:S05]  /*2700*/  @!P0 BRA `(.L_x_140) ;  /* 0x0000000c00748947 */ /* 0x000fea0003800000 */
[----:B------:R-:W-:Y:S01]  /*2710*/  MOV R0, 0x0 ;  /* 0x0000000000007802 */ /* 0x000fe20000000f00 */
[----:B------:R-:W-:Y:S02]  /*2720*/  IMAD.MOV.U32 R4, RZ, RZ, 0x80 ;  /* 0x00000080ff047424 */ /* 0x000fe400078e00ff */
[----:B------:R-:W-:Y:S01]  /*2730*/  IMAD.MOV.U32 R5, RZ, RZ, RZ ;  /* 0x000000ffff057224 */ /* 0x000fe200078e00ff */
[----:B------:R1:W2:Y:S06]  /*2740*/  LDC.64 R2, c[0x4][R0] ;  /* 0x0100000000027b82 */ /* 0x0002ac0000000a00 */
[----:B------:R-:W-:-:S07]  /*2750*/  LEPC R20, `(.L_x_141) ;  /* 0x000000001014794e */ /* 0x000fce0000000000 */
[----:B012--5:R-:W-:Y:S05]  /*2760*/  CALL.ABS.NOINC R2 ;  /* 0x0000000002007343 */ /* 0x027fea0003c00000 */
.L_x_141:
[----:B------:R-:W2:Y:S01]  /*2770*/  LDG.E.64 R8, desc[UR36][R16.64] ;  /* 0x0000002410087981 */ /* 0x000ea2000c1e1b00 */
[----:B------:R-:W0:Y:S03]  /*2780*/  LDC.64 R6, c[0x0][0x390] ;  /* 0x0000e400ff067b82 */ /* 0x000e260000000a00 */
[----:B--2---:R1:W-:Y:S04]  /*2790*/  ST.E.64 desc[UR36][R4.64], R8 ;  /* 0x0000000804007985 */ /* 0x0043e8000c101b24 */
[----:B------:R-:W2:Y:S04]  /*27a0*/  LDG.E.64 R10, desc[UR36][R16.64+0x8] ;  /* 0x00000824100a7981 */ /* 0x000ea8000c1e1b00 */
[----:B--2---:R1:W-:Y:S04]  /*27b0*/  ST.E.64 desc[UR36][R4.64+0x8], R10 ;  /* 0x0000080a04007985 */ /* 0x0043e8000c101b24 */
[----:B------:R-:W2:Y:S04]  /*27c0*/  LDG.E.64 R12, desc[UR36][R16.64+0x10] ;  /* 0x00001024100c7981 */ /* 0x000ea8000c1e1b00 */
[----:B--2---:R1:W-:Y:S04]  /*27d0*/  ST.E.64 desc[UR36][R4.64+0x10], R12 ;  /* 0x0000100c04007985 */ /* 0x0043e8000c101b24 */
[----:B------:R-:W2:Y:S04]  /*27e0*/  LDG.E.64 R14, desc[UR36][R22.64+0x8] ;  /* 0x00000824160e7981 */ /* 0x000ea8000c1e1b00 */
[----:B--2---:R1:W-:Y:S04]  /*27f0*/  ST.E.64 desc[UR36][R4.64+0x18], R14 ;  /* 0x0000180e04007985 */ /* 0x0043e8000c101b24 */
[----:B------:R-:W2:Y:S01]  /*2800*/  LDG.E.64 R2, desc[UR36][R22.64+0x10] ;  /* 0x0000102416027981 */ /* 0x000ea2000c1e1b00 */
[----:B------:R-:W-:Y:S01]  /*2810*/  BSSY.RECONVERGENT B0, `(.L_x_142) ;  /* 0x0000024000007945 */ /* 0x000fe20003800200 */
[----:B------:R-:W-:Y:S01]  /*2820*/  CS2R R28, SRZ ;  /* 0x00000000001c7805 */ /* 0x000fe2000001ff00 */
[----:B------:R-:W-:-:S02]  /*2830*/  IMAD.MOV.U32 R20, RZ, RZ, -0x1 ;  /* 0xffffffffff147424 */ /* 0x000fc400078e00ff */
[----:B------:R-:W-:Y:S02]  /*2840*/  IMAD.MOV.U32 R0, RZ, RZ, -0x1 ;  /* 0xffffffffff007424 */ /* 0x000fe400078e00ff */
[----:B------:R-:W-:Y:S02]  /*2850*/  IMAD.U32 R27, RZ, RZ, UR40 ;  /* 0x00000028ff1b7e24 */ /* 0x000fe4000f8e00ff */
[----:B------:R-:W-:Y:S01]  /*2860*/  IMAD.U32 R26, RZ, RZ, UR41 ;  /* 0x00000029ff1a7e24 */ /* 0x000fe2000f8e00ff */
[----:B0-2---:R1:W-:Y:S06]  /*2870*/  ST.E.64 desc[UR36][R4.64+0x20], R2 ;  /* 0x0000200204007985 */ /* 0x0053ec000c101b24 */
.L_x_143:
[----:B-1----:R-:W-:-:S05]  /*2880*/  IADD3 R15, P0, PT, -R28, R27, RZ ;  /* 0x0000001b1c0f7210 */ /* 0x002fca0007f1e1ff */
        /* <DEDUP_REMOVED lines=29> */
.L_x_142:
[----:B------:R-:W-:-:S04]  /*2a60*/  ISETP.NE.U32.AND P0, PT, R20, -0x1, PT ;  /* 0xffffffff1400780c */ /* 0x000fc80003f05070 */
[----:B------:R-:W-:-:S13]  /*2a70*/  ISETP.NE.AND.EX P0, PT, R0, -0x1, PT, P0 ;  /* 0xffffffff0000780c */ /* 0x000fda0003f05300 */
[----:B------:R-:W-:Y:S05]  /*2a80*/  @P0 BRA `(.L_x_144) ;  /* 0x0000000000140947 */ /* 0x000fea0003800000 */
[----:B------:R-:W-:-:S04]  /*2a90*/  MOV R0, 0x8 ;  /* 0x0000000800007802 */ /* 0x000fc80000000f00 */
[----:B------:R0:W1:Y:S03]  /*2aa0*/  LDC.64 R2, c[0x4][R0] ;  /* 0x0100000000027b82 */ /* 0x0000660000000a00 */
[----:B------:R-:W-:-:S07]  /*2ab0*/  LEPC R20, `(.L_x_145) ;  /* 0x000000001014794e */ /* 0x000fce0000000000 */
[----:B01----:R-:W-:Y:S05]  /*2ac0*/  CALL.ABS.NOINC R2 ;  /* 0x0000000002007343 */ /* 0x003fea0003c00000 */
.L_x_145:
[----:B------:R-:W-:Y:S05]  /*2ad0*/  BRA `(.L_x_140) ;  /* 0x0000000800807947 */ /* 0x000fea0003800000 */
.L_x_144:
[----:B------:R-:W0:Y:S01]  /*2ae0*/  LDCU.64 UR4, c[0x0][0x3b0] ;  /* 0x00007600ff0477ac */ /* 0x000e220008000a00 */
[----:B------:R-:W-:Y:S01]  /*2af0*/  BSSY.RECONVERGENT B1, `(.L_x_146) ;  /* 0x000009a000017945 */ /* 0x000fe20003800200 */
[----:B0-----:R-:W-:-:S04]  /*2b00*/  ISETP.GE.U32.AND P0, PT, R20, UR4, PT ;  /* 0x0000000414007c0c */ /* 0x001fc8000bf06070 */
[----:B------:R-:W-:-:S13]  /*2b10*/  ISETP.GE.AND.EX P0, PT, R0, UR5, PT, P0 ;  /* 0x0000000500007c0c */ /* 0x000fda000bf06300 */
[----:B------:R-:W-:Y:S05]  /*2b20*/  @P0 BRA `(.L_x_147) ;  /* 0x0000000800580947 */ /* 0x000fea0003800000 */
.L_x_166:
[----:B------:R-:W0:Y:S01]  /*2b30*/  LDC.64 R2, c[0x0][0x390] ;  /* 0x0000e400ff027b82 */ /* 0x000e220000000a00 */
[----:B------:R-:W-:Y:S01]  /*2b40*/  IMAD R9, R0, 0x18, RZ ;  /* 0x0000001800097824 */ /* 0x000fe200078e02ff */
[----:B------:R-:W2:Y:S01]  /*2b50*/  LD.E.64 R6, desc[UR36][R4.64+0x20] ;  /* 0x0000202404067980 */ /* 0x000ea2000c101b00 */
[----:B0-----:R-:W-:-:S04]  /*2b60*/  IMAD.WIDE.U32 R2, R20, 0x18, R2 ;  /* 0x0000001814027825 */ /* 0x001fc800078e0002 */
[----:B------:R-:W-:Y:S02]  /*2b70*/  IMAD.IADD R9, R3, 0x1, R9 ;  /* 0x0000000103097824 */ /* 0x000fe400078e0209 */
[----:B------:R-:W-:-:S05]  /*2b80*/  IMAD.MOV.U32 R8, RZ, RZ, R2 ;  /* 0x000000ffff087224 */ /* 0x000fca00078e0002 */
[----:B------:R-:W2:Y:S02]  /*2b90*/  LDG.E.64 R2, desc[UR36][R8.64] ;  /* 0x0000002408027981 */ /* 0x000ea4000c1e1b00 */
[----:B--2---:R-:W-:-:S04]  /*2ba0*/  ISETP.NE.U32.AND P0, PT, R2, R6, PT ;  /* 0x000000060200720c */ /* 0x004fc80003f05070 */
[----:B------:R-:W-:-:S13]  /*2bb0*/  ISETP.NE.AND.EX P0, PT, R3, R7, PT, P0 ;  /* 0x000000070300720c */ /* 0x000fda0003f05300 */
[----:B------:R-:W-:Y:S05]  /*2bc0*/  @P0 BRA `(.L_x_147) ;  /* 0x0000000800300947 */ /* 0x000fea0003800000 */
[----:B------:R0:W5:Y:S04]  /*2bd0*/  LDG.E.64 R2, desc[UR36][R8.64+0x8] ;  /* 0x0000082408027981 */ /* 0x000168000c1e1b00 */
[----:B------:R0:W5:Y:S01]  /*2be0*/  LDG.E.64 R6, desc[UR36][R8.64+0x10] ;  /* 0x0000102408067981 */ /* 0x000162000c1e1b00 */
[----:B------:R-:W-:Y:S01]  /*2bf0*/  BSSY.RECONVERGENT B0, `(.L_x_148) ;  /* 0x000007e000007945 */ /* 0x000fe20003800200 */
[----:B------:R-:W-:Y:S02]  /*2c00*/  IMAD.MOV.U32 R26, RZ, RZ, 0x1 ;  /* 0x00000001ff1a7424 */ /* 0x000fe400078e00ff */
[----:B------:R-:W-:Y:S02]  /*2c10*/  IMAD.MOV.U32 R23, RZ, RZ, RZ ;  /* 0x000000ffff177224 */ /* 0x000fe400078e00ff */
[----:B------:R-:W-:-:S07]  /*2c20*/  IMAD.MOV.U32 R21, RZ, RZ, RZ ;  /* 0x000000ffff157224 */ /* 0x000fce00078e00ff */
.L_x_165:
[----:B0-----:R-:W-:-:S04]  /*2c30*/  LEA R8, P0, R23, R4, 0x3 ;  /* 0x0000000417087211 */ /* 0x001fc800078018ff */
[----:B------:R-:W-:-:S06]  /*2c40*/  LEA.HI.X R9, R23, R5, R21, 0x3, P0 ;  /* 0x0000000517097211 */ /* 0x000fcc00000f1c15 */
[----:B-----5:R-:W5:Y:S01]  /*2c50*/  LD.E.64 R8, desc[UR36][R8.64] ;  /* 0x0000002408087980 */ /* 0x020f62000c101b00 */
[----:B------:R-:W-:Y:S01]  /*2c60*/  IADD3 R23, P0, PT, R23, 0x1, RZ ;  /* 0x0000000117177810 */ /* 0x000fe20007f1e0ff */
[----:B------:R-:W-:Y:S01]  /*2c70*/  BSSY.RECONVERGENT B2, `(.L_x_149) ;  /* 0x000003a000027945 */ /* 0x000fe20003800200 */
[----:B------:R-:W-:Y:S02]  /*2c80*/  IMAD.MOV.U32 R27, RZ, RZ, RZ ;  /* 0x000000ffff1b7224 */ /* 0x000fe400078e00ff */
[----:B------:R-:W-:Y:S02]  /*2c90*/  IMAD.MOV.U32 R28, RZ, RZ, RZ ;  /* 0x000000ffff1c7224 */ /* 0x000fe400078e00ff */
[----:B------:R-:W-:Y:S01]  /*2ca0*/  IMAD.X R21, RZ, RZ, R21, P0 ;  /* 0x000000ffff157224 */ /* 0x000fe200000e0615 */
[----:B------:R-:W-:Y:S01]  /*2cb0*/  ISETP.NE.U32.AND P0, PT, R23, 0x5, PT ;  /* 0x000000051700780c */ /* 0x000fe20003f05070 */
[----:B------:R-:W-:Y:S02]  /*2cc0*/  IMAD.U32 R30, RZ, RZ, UR38 ;  /* 0x00000026ff1e7e24 */ /* 0x000fe4000f8e00ff */
[----:B------:R-:W-:Y:S01]  /*2cd0*/  IMAD.U32 R29, RZ, RZ, UR39 ;  /* 0x00000027ff1d7e24 */ /* 0x000fe2000f8e00ff */
[----:B------:R-:W-:-:S13]  /*2ce0*/  ISETP.NE.AND.EX P0, PT, R21, RZ, PT, P0 ;  /* 0x000000ff1500720c */ /* 0x000fda0003f05300 */
.L_x_155:
        /* <DEDUP_REMOVED lines=16> */
[----:B------:R-:W2:Y:S01]  /*2df0*/  LDG.E.64 R14, desc[UR36][R10.64+0x8] ;  /* 0x000008240a0e7981 */ /* 0x000ea2000c1e1b00 */
[----:B------:R-:W-:Y:S02]  /*2e00*/  PRMT R22, R26, 0x7610, R22 ;  /* 0x000076101a167816 */ /* 0x000fe40000000016 */
[----:B--2---:R-:W-:-:S04]  /*2e10*/  ISETP.NE.U32.AND P1, PT, R14, R2, PT ;  /* 0x000000020e00720c */ /* 0x004fc80003f25070 */
[----:B------:R-:W-:-:S13]  /*2e20*/  ISETP.NE.AND.EX P1, PT, R15, R3, PT, P1 ;  /* 0x000000030f00720c */ /* 0x000fda0003f25310 */
[----:B------:R-:W-:Y:S05]  /*2e30*/  @!P1 BREAK.RELIABLE B3 ;  /* 0x0000000000039942 */ /* 0x000fea0003800100 */
[----:B------:R-:W-:Y:S05]  /*2e40*/  @!P1 BRA `(.L_x_152) ;  /* 0x0000000000709947 */ /* 0x000fea0003800000 */
.L_x_151:
[----:B------:R-:W-:Y:S05]  /*2e50*/  BSYNC.RELIABLE B3 ;  /* 0x0000000000037941 */ /* 0x000fea0003800100 */
.L_x_150:
        /* <DEDUP_REMOVED lines=22> */
.L_x_154:
[----:B------:R-:W-:Y:S05]  /*2fc0*/  BSYNC.RECONVERGENT B3 ;  /* 0x0000000000037941 */ /* 0x000fea0003800200 */
.L_x_153:
[----:B------:R-:W-:-:S04]  /*2fd0*/  ISETP.GT.U32.AND P1, PT, R27, R30, PT ;  /* 0x0000001e1b00720c */ /* 0x000fc80003f24070 */
[----:B------:R-:W-:-:S13]  /*2fe0*/  ISETP.GT.AND.EX P1, PT, R28, R29, PT, P1 ;  /* 0x0000001d1c00720c */ /* 0x000fda0003f24310 */
[----:B------:R-:W-:Y:S05]  /*2ff0*/  @!P1 BRA `(.L_x_155) ;  /* 0xfffffffc003c9947 */ /* 0x000fea000383ffff */
[----:B------:R-:W-:-:S07]  /*3000*/  PRMT R22, RZ, 0x7610, R22 ;  /* 0x00007610ff167816 */ /* 0x000fce0000000016 */
.L_x_152:
[----:B------:R-:W-:Y:S05]  /*3010*/  BSYNC.RECONVERGENT B2 ;  /* 0x0000000000027941 */ /* 0x000fea0003800200 */
.L_x_149:
[----:B------:R-:W-:Y:S01]  /*3020*/  BSSY.RECONVERGENT B2, `(.L_x_156) ;  /* 0x0000039000027945 */ /* 0x000fe20003800200 */
[----:B------:R-:W-:Y:S02]  /*3030*/  IMAD.MOV.U32 R27, RZ, RZ, RZ ;  /* 0x000000ffff1b7224 */ /* 0x000fe400078e00ff */
[----:B------:R-:W-:Y:S02]  /*3040*/  IMAD.MOV.U32 R28, RZ, RZ, RZ ;  /* 0x000000ffff1c7224 */ /* 0x000fe400078e00ff */
[----:B------:R-:W-:Y:S02]  /*3050*/  IMAD.U32 R30, RZ, RZ, UR38 ;  /* 0x00000026ff1e7e24 */ /* 0x000fe4000f8e00ff */
[----:B------:R-:W-:-:S07]  /*3060*/  IMAD.U32 R29, RZ, RZ, UR39 ;  /* 0x00000027ff1d7e24 */ /* 0x000fce000f8e00ff */
.L_x_164:
        /* <DEDUP_REMOVED lines=13> */
[----:B--2---:R-:W-:-:S04]  /*3140*/  ISETP.NE.U32.AND P1, PT, R12, R8, PT ;  /* 0x000000080c00720c */ /* 0x004fc80003f25070 */
        /* <DEDUP_REMOVED lines=8> */
.L_x_158:
[----:B------:R-:W-:Y:S05]  /*31d0*/  BSYNC.RELIABLE B3 ;  /* 0x0000000000037941 */ /* 0x000fea0003800100 */
.L_x_157:
        /* <DEDUP_REMOVED lines=19> */
.L_x_162:
[----:B------:R-:W-:-:S05]  /*3310*/  IADD3 R27, P1, PT, R31, 0x1, RZ ;  /* 0x000000011f1b7810 */ /* 0x000fca0007f3e0ff */
[----:B------:R-:W-:Y:S01]  /*3320*/  IMAD.X R28, RZ, RZ, R32, P1 ;  /* 0x000000ffff1c7224 */ /* 0x000fe200008e0620 */
[----:B------:R-:W-:Y:S07]  /*3330*/  BRA `(.L_x_163) ;  /* 0x0000000000087947 */ /* 0x000fee0003800000 */
.L_x_161:
[----:B------:R-:W-:-:S04]  /*3340*/  IADD3 R30, P1, PT, R31, -0x1, RZ ;  /* 0xffffffff1f1e7810 */ /* 0x000fc80007f3e0ff */
[----:B------:R-:W-:-:S09]  /*3350*/  IADD3.X R29, PT, PT, R32, -0x1, RZ, P1, !PT ;  /* 0xffffffff201d7810 */ /* 0x000fd20000ffe4ff */
.L_x_163:
[----:B------:R-:W-:Y:S05]  /*3360*/  BSYNC.RECONVERGENT B3 ;  /* 0x0000000000037941 */ /* 0x000fea0003800200 */
.L_x_160:
[----:B------:R-:W-:-:S04]  /*3370*/  ISETP.GT.U32.AND P1, PT, R27, R30, PT ;  /* 0x0000001e1b00720c */ /* 0x000fc80003f24070 */
[----:B------:R-:W-:-:S13]  /*3380*/  ISETP.GT.AND.EX P1, PT, R28, R29, PT, P1 ;  /* 0x0000001d1c00720c */ /* 0x000fda0003f24310 */
[----:B------:R-:W-:Y:S05]  /*3390*/  @!P1 BRA `(.L_x_164) ;  /* 0xfffffffc00349947 */ /* 0x000fea000383ffff */
[----:B------:R-:W-:-:S07]  /*33a0*/  PRMT R26, RZ, 0x7610, R26 ;  /* 0x00007610ff1a7816 */ /* 0x000fce000000001a */
.L_x_159:
[----:B------:R-:W-:Y:S05]  /*33b0*/  BSYNC.RECONVERGENT B2 ;  /* 0x0000000000027941 */ /* 0x000fea0003800200 */
.L_x_156:
[----:B------:R-:W-:Y:S05]  /*33c0*/  @P0 BRA `(.L_x_165) ;  /* 0xfffffff800180947 */ /* 0x000fea000383ffff */
[----:B------:R-:W-:Y:S05]  /*33d0*/  BSYNC.RECONVERGENT B0 ;  /* 0x0000000000007941 */ /* 0x000fea0003800200 */
.L_x_148:
[----:B------:R-:W2:Y:S01]  /*33e0*/  LDG.E.64 R2, desc[UR36][R18.64] ;  /* 0x0000002412027981 */ /* 0x000ea2000c1e1b00 */
[----:B------:R-:W0:Y:S01]  /*33f0*/  LDCU.64 UR4, c[0x0][0x3b0] ;  /* 0x00007600ff0477ac */ /* 0x000e220008000a00 */
[----:B------:R-:W-:-:S04]  /*3400*/  LOP3.LUT R7, R26, 0xff, RZ, 0xc0, !PT ;  /* 0x000000ff1a077812 */ /* 0x000fc800078ec0ff */
[----:B--2---:R-:W-:-:S05]  /*3410*/  IADD3 R2, P0, PT, R2, R7, RZ ;  /* 0x0000000702027210 */ /* 0x004fca0007f1e0ff */
[----:B------:R-:W-:Y:S01]  /*3420*/  IMAD.X R3, RZ, RZ, R3, P0 ;  /* 0x000000ffff037224 */ /* 0x000fe200000e0603 */
[----:B------:R-:W-:-:S04]  /*3430*/  IADD3 R20, P0, PT, R20, 0x1, RZ ;  /* 0x0000000114147810 */ /* 0x000fc80007f1e0ff */
[----:B------:R1:W-:Y:S01]  /*3440*/  STG.E.64 desc[UR36][R18.64], R2 ;  /* 0x0000000212007986 */ /* 0x0003e2000c101b24 */
[----:B------:R-:W-:Y:S01]  /*3450*/  IMAD.X R0, RZ, RZ, R0, P0 ;  /* 0x000000ffff007224 */ /* 0x000fe200000e0600 */
[----:B0-----:R-:W-:-:S04]  /*3460*/  ISETP.GE.U32.AND P0, PT, R20, UR4, PT ;  /* 0x0000000414007c0c */ /* 0x001fc8000bf06070 */
[----:B------:R-:W-:-:S13]  /*3470*/  ISETP.GE.AND.EX P0, PT, R0, UR5, PT, P0 ;  /* 0x0000000500007c0c */ /* 0x000fda000bf06300 */
[----:B-1----:R-:W-:Y:S05]  /*3480*/  @!P0 BRA `(.L_x_166) ;  /* 0xfffffff400a88947 */ /* 0x002fea000383ffff */
.L_x_147:
[----:B------:R-:W-:Y:S05]  /*3490*/  BSYNC.RECONVERGENT B1 ;  /* 0x0000000000017941 */ /* 0x000fea0003800200 */
.L_x_146:
[----:B------:R-:W-:-:S04]  /*34a0*/  MOV R0, 0x8 ;  /* 0x0000000800007802 */ /* 0x000fc80000000f00 */
[----:B------:R0:W1:Y:S03]  /*34b0*/  LDC.64 R2, c[0x4][R0] ;  /* 0x0100000000027b82 */ /* 0x0000660000000a00 */
[----:B------:R-:W-:-:S07]  /*34c0*/  LEPC R20, `(.L_x_140) ;  /* 0x000000001014794e */ /* 0x000fce0000000000 */
[----:B01----:R-:W-:Y:S05]  /*34d0*/  CALL.ABS.NOINC R2 ;  /* 0x0000000002007343 */ /* 0x003fea0003c00000 */
.L_x_140:
[----:B------:R-:W-:Y:S05]  /*34e0*/  BSYNC.RECONVERGENT B6 ;  /* 0x0000000000067941 */ /* 0x000fea0003800200 */
.L_x_122:
[----:B------:R-:W1:Y:S01]  /*34f0*/  LDCU.64 UR4, c[0x0][0x3b0] ;  /* 0x00007600ff0477ac */ /* 0x000e620008000a00 */
[----:B------:R-:W-:-:S05]  /*3500*/  IADD3 R25, P0, PT, R25, 0x1, RZ ;  /* 0x0000000119197810 */ /* 0x000fca0007f1e0ff */
[----:B------:R-:W-:Y:S01]  /*3510*/  IMAD.X R24, RZ, RZ, R24, P0 ;  /* 0x000000ffff187224 */ /* 0x000fe200000e0618 */
[----:B-1----:R-:W-:-:S04]  /*3520*/  ISETP.GE.U32.AND P0, PT, R25, UR4, PT ;  /* 0x0000000419007c0c */ /* 0x002fc8000bf06070 */
[----:B------:R-:W-:-:S13]  /*3530*/  ISETP.GE.AND.EX P0, PT, R24, UR5, PT, P0 ;  /* 0x0000000518007c0c */ /* 0x000fda000bf06300 */
[----:B------:R-:W-:Y:S05]  /*3540*/  @!P0 BRA `(.L_x_167) ;  /* 0xffffffe800348947 */ /* 0x000fea000383ffff */
[----:B------:R-:W-:Y:S05]  /*3550*/  EXIT ;  /* 0x000000000000794d */ /* 0x000fea0003800000 */
.L_x_119:
        /* <DEDUP_REMOVED lines=14> */
.L_x_169:
        /* <DEDUP_REMOVED lines=30> */
.L_x_168:
[C---:B------:R-:W-:Y:S02]  /*3820*/  ISETP.GE.U32.AND P0, PT, R24.reuse, UR6, PT ;  /* 0x0000000618007c0c */ /* 0x040fe4000bf06070 */
[----:B------:R-:W-:Y:S02]  /*3830*/  ISETP.EQ.U32.AND P1, PT, R24, -0x1, PT ;  /* 0xffffffff1800780c */ /* 0x000fe40003f22070 */
[----:B------:R-:W-:-:S04]  /*3840*/  ISETP.GE.AND.EX P0, PT, R2, UR7, PT, P0 ;  /* 0x0000000702007c0c */ /* 0x000fc8000bf06300 */
[----:B------:R-:W-:-:S13]  /*3850*/  ISETP.EQ.OR.EX P0, PT, R2, -0x1, P0, P1 ;  /* 0xffffffff0200780c */ /* 0x000fda0000702710 */
[----:B------:R-:W-:Y:S05]  /*3860*/  @P0 EXIT ;  /* 0x000000000000094d */ /* 0x000fea0003800000 */
[----:B------:R-:W0:Y:S02]  /*3870*/  LDCU.64 UR38, c[0x0][0x3a0] ;  /* 0x00007400ff2677ac */ /* 0x000e240008000a00 */
[----:B0-----:R-:W-:Y:S02]  /*3880*/  ULEA.HI UR40, UP1, UR39, UR38, URZ, 0x1 ;  /* 0x0000002627287291 */ /* 0x001fe4000f8308ff */
[----:B------:R-:W-:Y:S02]  /*3890*/  UIADD3 UR38, UP0, UPT, UR38, -0x1, URZ ;  /* 0xffffffff26267890 */ /* 0x000fe4000ff1e0ff */
[----:B------:R-:W-:Y:S02]  /*38a0*/  UIADD3.X UR41, UPT, UPT, URZ, UR39, URZ, UP1, !UPT ;  /* 0x00000027ff297290 */ /* 0x000fe40008ffe4ff */
[----:B------:R-:W-:Y:S02]  /*38b0*/  UIADD3.X UR39, UPT, UPT, UR39, -0x1, URZ, UP0, !UPT ;  /* 0xffffffff27277890 */ /* 0x000fe400087fe4ff */
[----:B------:R-:W-:-:S02]  /*38c0*/  USHF.R.S64 UR40, UR40, 0x1, UR41 ;  /* 0x0000000128287899 */ /* 0x000fc40008001029 */
[----:B------:R-:W-:-:S12]  /*38d0*/  USHF.R.S32.HI UR41, URZ, 0x1, UR41 ;  /* 0x00000001ff297899 */ /* 0x000fd80008011429 */
.L_x_235:
[----:B0-----:R-:W0:Y:S01]  /*38e0*/  LDC.64 R22, c[0x0][0x390] ;  /* 0x0000e400ff167b82 */ /* 0x001e220000000a00 */
[----:B------:R-:W-:Y:S01]  /*38f0*/  IMAD R3, R2, 0x18, RZ ;  /* 0x0000001802037824 */ /* 0x000fe200078e02ff */
[----:B-----5:R-:W2:Y:S01]  /*3900*/  LDG.E.64 R6, desc[UR36][R16.64+0x10] ;  /* 0x0000102410067981 */ /* 0x020ea2000c1e1b00 */
[----:B0-----:R-:W-:-:S04]  /*3910*/  IMAD.WIDE.U32 R22, R24, 0x18, R22 ;  /* 0x0000001818167825 */ /* 0x001fc800078e0016 */
[----:B------:R-:W-:-:S05]  /*3920*/  IMAD.IADD R23, R23, 0x1, R3 ;  /* 0x0000000117177824 */ /* 0x000fca00078e0203 */
[----:B------:R-:W2:Y:S02]  /*3930*/  LDG.E.64 R4, desc[UR36][R22.64] ;  /* 0x0000002416047981 */ /* 0x000ea4000c1e1b00 */
[----:B--2---:R-:W-:-:S04]  /*3940*/  ISETP.NE.U32.AND P0, PT, R4, R6, PT ;  /* 0x000000060400720c */ /* 0x004fc80003f05070 */
[----:B------:R-:W-:-:S13]  /*3950*/  ISETP.NE.AND.EX P0, PT, R5, R7, PT, P0 ;  /* 0x000000070500720c */ /* 0x000fda0003f05300 */
[----:B------:R-:W-:Y:S05]  /*3960*/  @P0 EXIT ;  /* 0x000000000000094d */ /* 0x000fea0003800000 */
[----:B------:R-:W0:Y:S02]  /*3970*/  LDCU.64 UR4, c[0x0][0x3a0] ;  /* 0x00007400ff0477ac */ /* 0x000e240008000a00 */
[----:B0-----:R-:W-:-:S04]  /*3980*/  UISETP.GE.U32.AND UP0, UPT, UR4, 0x1, UPT ;  /* 0x000000010400788c */ /* 0x001fc8000bf06070 */
[----:B------:R-:W-:-:S09]  /*3990*/  UISETP.GE.AND.EX UP0, UPT, UR5, URZ, UPT, UP0 ;  /* 0x000000ff0500728c */ /* 0x000fd2000bf06300 */
[----:B------:R-:W-:Y:S05]  /*39a0*/  BRA.U !UP0, `(.L_x_170) ;  /* 0x0000001d08c07547 */ /* 0x000fea000b800000 */
[----:B------:R-:W-:Y:S01]  /*39b0*/  BSSY.RECONVERGENT B0, `(.L_x_171) ;  /* 0x000007c000007945 */ /* 0x000fe20003800200 */
[----:B------:R-:W-:Y:S02]  /*39c0*/  IMAD.MOV.U32 R20, RZ, RZ, 0x1 ;  /* 0x00000001ff147424 */ /* 0x000fe400078e00ff */
[----:B------:R-:W-:-:S07]  /*39d0*/  IMAD.MOV.U32 R0, RZ, RZ, RZ ;  /* 0x000000ffff007224 */ /* 0x000fce00078e00ff */
.L_x_187:
        /* <DEDUP_REMOVED lines=9> */
[----:B------:R-:W-:Y:S01]  /*3a70*/  IMAD.MOV.U32 R3, RZ, RZ, R20 ;  /* 0x000000ffff037224 */ /* 0x000fe200078e0014 */
[----:B------:R-:W-:Y:S01]  /*3a80*/  CS2R R8, SRZ ;  /* 0x0000000000087805 */ /* 0x000fe2000001ff00 */
[----:B------:R-:W-:Y:S02]  /*3a90*/  IMAD.U32 R11, RZ, RZ, UR38 ;  /* 0x00000026ff0b7e24 */ /* 0x000fe4000f8e00ff */
[----:B0-----:R-:W-:-:S07]  /*3aa0*/  IMAD.U32 R10, RZ, RZ, UR39 ;  /* 0x00000027ff0a7e24 */ /* 0x001fce000f8e00ff */
.L_x_179:
        /* <DEDUP_REMOVED lines=21> */
.L_x_175:
[----:B------:R-:W-:Y:S05]  /*3c00*/  BSYNC.RELIABLE B2 ;  /* 0x0000000000027941 */ /* 0x000fea0003800100 */
.L_x_174:
        /* <DEDUP_REMOVED lines=22> */
.L_x_178:
[----:B------:R-:W-:Y:S05]  /*3d70*/  BSYNC.RECONVERGENT B2 ;  /* 0x0000000000027941 */ /* 0x000fea0003800200 */
.L_x_177:
[----:B------:R-:W-:Y:S01]  /*3d80*/  ISETP.GT.U32.AND P0, PT, R8, R11, PT ;  /* 0x0000000b0800720c */ /* 0x000fe20003f04070 */
[----:B------:R-:W-:-:S03]  /*3d90*/  IMAD.MOV.U32 R20, RZ, RZ, RZ ;  /* 0x000000ffff147224 */ /* 0x000fc600078e00ff */
[----:B------:R-:W-:-:S13]  /*3da0*/  ISETP.GT.AND.EX P0, PT, R9, R10, PT, P0 ;  /* 0x0000000a0900720c */ /* 0x000fda0003f04300 */
[----:B------:R-:W-:Y:S05]  /*3db0*/  @P0 BRA `(.L_x_173) ;  /* 0x0000000000e40947 */ /* 0x000fea0003800000 */
[----:B------:R-:W-:Y:S05]  /*3dc0*/  BRA `(.L_x_179) ;  /* 0xfffffffc00387947 */ /* 0x000fea000383ffff */
.L_x_176:
[----:B------:R0:W5:Y:S01]  /*3dd0*/  LDG.E.64 R6, desc[UR36][R16.64+0x8] ;  /* 0x0000082410067981 */ /* 0x000162000c1e1b00 */
[----:B------:R-:W-:Y:S01]  /*3de0*/  CS2R R10, SRZ ;  /* 0x00000000000a7805 */ /* 0x000fe2000001ff00 */
[----:B------:R-:W-:Y:S02]  /*3df0*/  IMAD.U32 R9, RZ, RZ, UR38 ;  /* 0x00000026ff097e24 */ /* 0x000fe4000f8e00ff */
[----:B------:R-:W-:-:S07]  /*3e00*/  IMAD.U32 R8, RZ, RZ, UR39 ;  /* 0x00000027ff087e24 */ /* 0x000fce000f8e00ff */
.L_x_186:
        /* <DEDUP_REMOVED lines=17> */
[----:B--2--5:R-:W-:Y:S01]  /*3f20*/  ISETP.NE.U32.AND P0, PT, R20, R6, PT ;  /* 0x000000061400720c */ /* 0x024fe20003f05070 */
[----:B------:R-:W-:-:S03]  /*3f30*/  IMAD.MOV.U32 R20, RZ, RZ, R3 ;  /* 0x000000ffff147224 */ /* 0x000fc600078e0003 */
[----:B------:R-:W-:-:S13]  /*3f40*/  ISETP.NE.AND.EX P0, PT, R21, R7, PT, P0 ;  /* 0x000000071500720c */ /* 0x000fda0003f05300 */
[----:B------:R-:W-:Y:S05]  /*3f50*/  @!P0 BREAK.RELIABLE B3 ;  /* 0x0000000000038942 */ /* 0x000fea0003800100 */
[----:B------:R-:W-:Y:S05]  /*3f60*/  @!P0 BRA `(.L_x_173) ;  /* 0x0000000000788947 */ /* 0x000fea0003800000 */
.L_x_181:
[----:B------:R-:W-:Y:S05]  /*3f70*/  BSYNC.RELIABLE B3 ;  /* 0x0000000000037941 */ /* 0x000fea0003800100 */
.L_x_180:
        /* <DEDUP_REMOVED lines=19> */
.L_x_184:
[----:B------:R-:W-:-:S05]  /*40b0*/  IADD3 R10, P0, PT, R25, 0x1, RZ ;  /* 0x00000001190a7810 */ /* 0x000fca0007f1e0ff */
[----:B------:R-:W-:Y:S01]  /*40c0*/  IMAD.X R11, RZ, RZ, R26, P0 ;  /* 0x000000ffff0b7224 */ /* 0x000fe200000e061a */
[----:B------:R-:W-:Y:S07]  /*40d0*/  BRA `(.L_x_185) ;  /* 0x0000000000087947 */ /* 0x000fee0003800000 */
.L_x_183:
[----:B------:R-:W-:-:S04]  /*40e0*/  IADD3 R9, P0, PT, R25, -0x1, RZ ;  /* 0xffffffff19097810 */ /* 0x000fc80007f1e0ff */
[----:B------:R-:W-:-:S09]  /*40f0*/  IADD3.X R8, PT, PT, R26, -0x1, RZ, P0, !PT ;  /* 0xffffffff1a087810 */ /* 0x000fd200007fe4ff */
.L_x_185:
[----:B------:R-:W-:Y:S05]  /*4100*/  BSYNC.RECONVERGENT B3 ;  /* 0x0000000000037941 */ /* 0x000fea0003800200 */
.L_x_182:
[----:B------:R-:W-:-:S04]  /*4110*/  ISETP.GT.U32.AND P0, PT, R10, R9, PT ;  /* 0x000000090a00720c */ /* 0x000fc80003f04070 */
[----:B------:R-:W-:-:S13]  /*4120*/  ISETP.GT.AND.EX P0, PT, R11, R8, PT, P0 ;  /* 0x000000080b00720c */ /* 0x000fda0003f04300 */
[----:B------:R-:W-:Y:S05]  /*4130*/  @!P0 BRA `(.L_x_186) ;  /* 0xfffffffc00348947 */ /* 0x000fea000383ffff */
[----:B------:R-:W-:-:S07]  /*4140*/  IMAD.MOV.U32 R20, RZ, RZ, RZ ;  /* 0x000000ffff147224 */ /* 0x000fce00078e00ff */
.L_x_173:
[----:B------:R-:W-:Y:S05]  /*4150*/  BSYNC.RECONVERGENT B1 ;  /* 0x0000000000017941 */ /* 0x000fea0003800200 */
.L_x_172:
[----:B------:R-:W-:Y:S05]  /*4160*/  @P1 BRA `(.L_x_187) ;  /* 0xfffffff8001c1947 */ /* 0x000fea000383ffff */
[----:B------:R-:W-:Y:S05]  /*4170*/  BSYNC.RECONVERGENT B0 ;  /* 0x0000000000007941 */ /* 0x000fea0003800200 */
.L_x_171:
[----:B------:R-:W-:Y:S01]  /*4180*/  ISETP.NE.AND P0, PT, R20, RZ, PT ;  /* 0x000000ff1400720c */ /* 0x000fe20003f05270 */
[----:B------:R-:W-:-:S12]  /*4190*/  BSSY.RECONVERGENT B6, `(.L_x_170) ;  /* 0x0000171000067945 */ /* 0x000fd80003800200 */
[----:B------:R-:W-:Y:S05]  /*41a0*/  @!P0 BRA `(.L_x_188) ;  /* 0x0000001400bc8947 */ /* 0x000fea0003800000 */
[----:B------:R-:W1:Y:S01]  /*41b0*/  LDC.64 R4, c[0x0][0x3a0] ;  /* 0x0000e800ff047b82 */ /* 0x000e620000000a00 */
[----:B------:R-:W-:-:S07]  /*41c0*/  MOV R0, 0x0 ;  /* 0x0000000000007802 */ /* 0x000fce0000000f00 */
[----:B-----5:R2:W3:Y:S01]  /*41d0*/  LDC.64 R6, c[0x4][R0] ;  /* 0x0100000000067b82 */ /* 0x0204e20000000a00 */
[----:B-1----:R-:W-:Y:S01]  /*41e0*/  ISETP.GE.U32.AND P0, PT, R4, 0x2, PT ;  /* 0x000000020400780c */ /* 0x002fe20003f06070 */
[----:B------:R-:W-:-:S03]  /*41f0*/  IMAD.MOV.U32 R4, RZ, RZ, 0x80 ;  /* 0x00000080ff047424 */ /* 0x000fc600078e00ff */
[----:B------:R-:W-:Y:S01]  /*4200*/  ISETP.GE.AND.EX P0, PT, R5, RZ, PT, P0 ;  /* 0x000000ff0500720c */ /* 0x000fe20003f06300 */
[----:B------:R-:W-:-:S03]  /*4210*/  IMAD.MOV.U32 R5, RZ, RZ, RZ ;  /* 0x000000ffff057224 */ /* 0x000fc600078e00ff */
[----:B--23--:R-:W-:-:S09]  /*4220*/  P2R R25, PR, RZ, 0x1 ;  /* 0x00000001ff197803 */ /* 0x00cfd20000000000 */
[----:B------:R-:W-:-:S07]  /*4230*/  LEPC R20, `(.L_x_189) ;  /* 0x000000001014794e */ /* 0x000fce0000000000 */
[----:B0-----:R-:W-:Y:S05]  /*4240*/  CALL.ABS.NOINC R6 ;  /* 0x0000000006007343 */ /* 0x001fea0003c00000 */
.L_x_189:
[----:B------:R-:W2:Y:S01]  /*4250*/  LDG.E.64 R8, desc[UR36][R16.64] ;  /* 0x0000002410087981 */ /* 0x000ea2000c1e1b00 */
[----:B------:R-:W-:-:S03]  /*4260*/  ISETP.NE.AND P6, PT, R25, RZ, PT ;  /* 0x000000ff1900720c */ /* 0x000fc60003fc5270 */
[----:B--2---:R0:W-:Y:S04]  /*4270*/  ST.E.64 desc[UR36][R4.64], R8 ;  /* 0x0000000804007985 */ /* 0x0041e8000c101b24 */
[----:B------:R-:W2:Y:S04]  /*4280*/  LDG.E.64 R10, desc[UR36][R16.64+0x8] ;  /* 0x00000824100a7981 */ /* 0x000ea8000c1e1b00 */
[----:B--2---:R0:W-:Y:S04]  /*4290*/  ST.E.64 desc[UR36][R4.64+0x8], R10 ;  /* 0x0000080a04007985 */ /* 0x0041e8000c101b24 */
[----:B------:R-:W2:Y:S04]  /*42a0*/  LDG.E.64 R12, desc[UR36][R16.64+0x10] ;  /* 0x00001024100c7981 */ /* 0x000ea8000c1e1b00 */
[----:B--2---:R0:W-:Y:S04]  /*42b0*/  ST.E.64 desc[UR36][R4.64+0x10], R12 ;  /* 0x0000100c04007985 */ /* 0x0041e8000c101b24 */
[----:B------:R-:W2:Y:S04]  /*42c0*/  LDG.E.64 R14, desc[UR36][R22.64+0x8] ;  /* 0x00000824160e7981 */ /* 0x000ea8000c1e1b00 */
[----:B--2---:R0:W-:Y:S04]  /*42d0*/  ST.E.64 desc[UR36][R4.64+0x18], R14 ;  /* 0x0000180e04007985 */ /* 0x0041e8000c101b24 */
[----:B------:R-:W2:Y:S04]  /*42e0*/  LDG.E.64 R26, desc[UR36][R22.64+0x10] ;  /* 0x00001024161a7981 */ /* 0x000ea8000c1e1b00 */
[----:B------:R0:W-:Y:S01]  /*42f0*/  ST.E.64 desc[UR36][R4.64+0x28], RZ ;  /* 0x000028ff04007985 */ /* 0x0001e2000c101b24 */
[----:B------:R-:W-:-:S02]  /*4300*/  IMAD.MOV.U32 R0, RZ, RZ, -0x1 ;  /* 0xffffffffff007424 */ /* 0x000fc400078e00ff */
[----:B------:R-:W-:Y:S01]  /*4310*/  IMAD.MOV.U32 R3, RZ, RZ, -0x1 ;  /* 0xffffffffff037424 */ /* 0x000fe200078e00ff */
[----:B--2---:R0:W-:Y:S01]  /*4320*/  ST.E.64 desc[UR36][R4.64+0x20], R26 ;  /* 0x0000201a04007985 */ /* 0x0041e2000c101b24 */
[----:B------:R-:W-:Y:S05]  /*4330*/  @!P6 BRA `(.L_x_190) ;  /* 0x00000000009ce947 */ /* 0x000fea0003800000 */
[----:B------:R-:W-:Y:S01]  /*4340*/  UIADD3 UR4, UP0, UPT, UR40, -0x1, URZ ;  /* 0xffffffff28047890 */ /* 0x000fe2000ff1e0ff */
[----:B------:R-:W-:Y:S01]  /*4350*/  BSSY.RECONVERGENT B0, `(.L_x_190) ;  /* 0x0000025000007945 */ /* 0x000fe20003800200 */
[----:B------:R-:W-:Y:S02]  /*4360*/  IMAD.MOV.U32 R22, RZ, RZ, RZ ;  /* 0x000000ffff167224 */ /* 0x000fe400078e00ff */
[----:B------:R-:W-:Y:S01]  /*4370*/  UIADD3.X UR5, UPT, UPT, UR41, -0x1, URZ, UP0, !UPT ;  /* 0xffffffff29057890 */ /* 0x000fe200087fe4ff */
[----:B------:R-:W-:Y:S02]  /*4380*/  IMAD.MOV.U32 R21, RZ, RZ, RZ ;  /* 0x000000ffff157224 */ /* 0x000fe400078e00ff */
[----:B------:R-:W-:Y:S02]  /*4390*/  IMAD.MOV.U32 R0, RZ, RZ, -0x1 ;  /* 0xffffffffff007424 */ /* 0x000fe400078e00ff */
[----:B------:R-:W-:Y:S02]  /*43a0*/  IMAD.MOV.U32 R3, RZ, RZ, -0x1 ;  /* 0xffffffffff037424 */ /* 0x000fe400078e00ff */
[----:B------:R-:W-:-:S02]  /*43b0*/  IMAD.U32 R23, RZ, RZ, UR4 ;  /* 0x00000004ff177e24 */ /* 0x000fc4000f8e00ff */
[----:B------:R-:W-:-:S07]  /*43c0*/  IMAD.U32 R20, RZ, RZ, UR5 ;  /* 0x00000005ff147e24 */ /* 0x000fce000f8e00ff */
.L_x_191:
        /* <DEDUP_REMOVED lines=30> */
.L_x_190:
[C---:B------:R-:W-:Y:S01]  /*45b0*/  ISETP.GE.U32.AND P0, PT, R0.reuse, UR40, PT ;  /* 0x0000002800007c0c */ /* 0x040fe2000bf06070 */
[----:B------:R-:W-:Y:S01]  /*45c0*/  BSSY.RECONVERGENT B1, `(.L_x_192) ;  /* 0x0000125000017945 */ /* 0x000fe20003800200 */
[----:B------:R-:W-:Y:S02]  /*45d0*/  ISETP.EQ.U32.AND P1, PT, R0, -0x1, PT ;  /* 0xffffffff0000780c */ /* 0x000fe40003f22070 */
[----:B------:R-:W-:Y:S02]  /*45e0*/  CS2R R6, SRZ ;  /* 0x0000000000067805 */ /* 0x000fe4000001ff00 */
[----:B------:R-:W-:-:S04]  /*45f0*/  ISETP.GE.AND.EX P0, PT, R3, UR41, PT, P0 ;  /* 0x0000002903007c0c */ /* 0x000fc8000bf06300 */
[----:B------:R-:W-:-:S13]  /*4600*/  ISETP.EQ.OR.EX P0, PT, R3, -0x1, P0, P1 ;  /* 0xffffffff0300780c */ /* 0x000fda0000702710 */
[----:B------:R-:W-:Y:S05]  /*4610*/  @P0 BRA `(.L_x_193) ;  /* 0x00000010007c0947 */ /* 0x000fea0003800000 */
[----:B------:R-:W-:-:S07]  /*4620*/  CS2R R6, SRZ ;  /* 0x0000000000067805 */ /* 0x000fce000001ff00 */
.L_x_234:
[----:B-1----:R-:W1:Y:S02]  /*4630*/  LDCU.64 UR4, c[0x0][0x388] ;  /* 0x00007100ff0477ac */ /* 0x002e640008000a00 */
[----:B-1----:R-:W-:-:S04]  /*4640*/  LEA R22, P0, R0, UR4, 0x4 ;  /* 0x0000000400167c11 */ /* 0x002fc8000f8020ff */
[----:B------:R-:W-:-:S05]  /*4650*/  LEA.HI.X R23, R0, UR5, R3, 0x4, P0 ;  /* 0x0000000500177c11 */ /* 0x000fca00080f2403 */
[----:B------:R-:W2:Y:S02]  /*4660*/  LDG.E.64 R20, desc[UR36][R22.64] ;  /* 0x0000002416147981 */ /* 0x000ea4000c1e1b00 */
[----:B--2---:R-:W-:-:S04]  /*4670*/  ISETP.NE.U32.AND P0, PT, R20, R26, PT ;  /* 0x0000001a1400720c */ /* 0x004fc80003f05070 */
[----:B------:R-:W-:-:S13]  /*4680*/  ISETP.NE.AND.EX P0, PT, R21, R27, PT, P0 ;  /* 0x0000001b1500720c */ /* 0x000fda0003f05300 */
[----:B------:R-:W-:Y:S05]  /*4690*/  @P0 BRA `(.L_x_193) ;  /* 0x00000010005c0947 */ /* 0x000fea0003800000 */
[----:B------:R1:W5:Y:S01]  /*46a0*/  LDG.E.64 R20, desc[UR36][R22.64+0x8] ;  /* 0x0000082416147981 */ /* 0x000362000c1e1b00 */
[----:B------:R-:W-:Y:S01]  /*46b0*/  BSSY.RECONVERGENT B0, `(.L_x_194) ;  /* 0x0000110000007945 */ /* 0x000fe20003800200 */
[----:B------:R-:W-:Y:S01]  /*46c0*/  CS2R R32, SRZ ;  /* 0x0000000000207805 */ /* 0x000fe2000001ff00 */
[----:B------:R-:W-:Y:S02]  /*46d0*/  IMAD.U32 R25, RZ, RZ, UR38 ;  /* 0x00000026ff197e24 */ /* 0x000fe4000f8e00ff */
[----:B------:R-:W-:-:S07]  /*46e0*/  IMAD.U32 R34, RZ, RZ, UR39 ;  /* 0x00000027ff227e24 */ /* 0x000fce000f8e00ff */
.L_x_201:
[----:B-1----:R-:W-:Y:S01]  /*46f0*/  IADD3 R23, P0, PT, R25, -R32, RZ ;  /* 0x8000002019177210 */ /* 0x002fe20007f1e0ff */
        /* <DEDUP_REMOVED lines=20> */
.L_x_196:
[----:B------:R-:W-:Y:S05]  /*4840*/  BSYNC.RELIABLE B2 ;  /* 0x0000000000027941 */ /* 0x000fea0003800100 */
.L_x_195:
        /* <DEDUP_REMOVED lines=22> */
.L_x_199:
[----:B------:R-:W-:Y:S05]  /*49b0*/  BSYNC.RECONVERGENT B2 ;  /* 0x0000000000027941 */ /* 0x000fea0003800200 */
.L_x_198:
[----:B------:R-:W-:-:S04]  /*49c0*/  ISETP.GT.U32.AND P0, PT, R32, R25, PT ;  /* 0x000000192000720c */ /* 0x000fc80003f04070 */
[----:B------:R-:W-:-:S13]  /*49d0*/  ISETP.GT.AND.EX P0, PT, R33, R34, PT, P0 ;  /* 0x000000222100720c */ /* 0x000fda0003f04300 */
[----:B------:R-:W-:Y:S05]  /*49e0*/  @P0 BRA `(.L_x_200) ;  /* 0x0000000c00700947 */ /* 0x000fea0003800000 */
[----:B------:R-:W-:Y:S05]  /*49f0*/  BRA `(.L_x_201) ;  /* 0xfffffffc003c7947 */ /* 0x000fea000383ffff */
.L_x_197:
[----:B------:R-:W-:Y:S01]  /*4a00*/  CS2R R32, SRZ ;  /* 0x0000000000207805 */ /* 0x000fe2000001ff00 */
[----:B------:R-:W-:Y:S02]  /*4a10*/  IMAD.U32 R25, RZ, RZ, UR38 ;  /* 0x00000026ff197e24 */ /* 0x000fe4000f8e00ff */
[----:B------:R-:W-:-:S07]  /*4a20*/  IMAD.U32 R34, RZ, RZ, UR39 ;  /* 0x00000027ff227e24 */ /* 0x000fce000f8e00ff */
.L_x_209:
        /* <DEDUP_REMOVED lines=17> */
[----:B--2---:R-:W-:-:S04]  /*4b40*/  ISETP.NE.U32.AND P0, PT, R30, R10, PT ;  /* 0x0000000a1e00720c */ /* 0x004fc80003f05070 */
[----:B------:R-:W-:-:S13]  /*4b50*/  ISETP.NE.AND.EX P0, PT, R31, R11, PT, P0 ;  /* 0x0000000b1f00720c */ /* 0x000fda0003f05300 */
[----:B------:R-:W-:Y:S05]  /*4b60*/  @!P0 BREAK.RELIABLE B3 ;  /* 0x0000000000038942 */ /* 0x000fea0003800100 */
[----:B------:R-:W-:Y:S05]  /*4b70*/  @!P0 BRA `(.L_x_204) ;  /* 0x0000000000788947 */ /* 0x000fea0003800000 */
.L_x_203:
[----:B------:R-:W-:Y:S05]  /*4b80*/  BSYNC.RELIABLE B3 ;  /* 0x0000000000037941 */ /* 0x000fea0003800100 */
.L_x_202:
        /* <DEDUP_REMOVED lines=19> */
.L_x_207:
[----:B------:R-:W-:-:S05]  /*4cc0*/  IADD3 R32, P0, PT, R36, 0x1, RZ ;  /* 0x0000000124207810 */ /* 0x000fca0007f1e0ff */
[----:B------:R-:W-:Y:S01]  /*4cd0*/  IMAD.X R33, RZ, RZ, R35, P0 ;  /* 0x000000ffff217224 */ /* 0x000fe200000e0623 */
[----:B------:R-:W-:Y:S07]  /*4ce0*/  BRA `(.L_x_208) ;  /* 0x0000000000087947 */ /* 0x000fee0003800000 */
.L_x_206:
[----:B------:R-:W-:-:S04]  /*4cf0*/  IADD3 R25, P0, PT, R36, -0x1, RZ ;  /* 0xffffffff24197810 */ /* 0x000fc80007f1e0ff */
[----:B------:R-:W-:-:S09]  /*4d00*/  IADD3.X R34, PT, PT, R35, -0x1, RZ, P0, !PT ;  /* 0xffffffff23227810 */ /* 0x000fd200007fe4ff */
.L_x_208:
[----:B------:R-:W-:Y:S05]  /*4d10*/  BSYNC.RECONVERGENT B3 ;  /* 0x0000000000037941 */ /* 0x000fea0003800200 */
.L_x_205:
[----:B------:R-:W-:-:S04]  /*4d20*/  ISETP.GT.U32.AND P0, PT, R32, R25, PT ;  /* 0x000000192000720c */ /* 0x000fc80003f04070 */
[----:B------:R-:W-:-:S13]  /*4d30*/  ISETP.GT.AND.EX P0, PT, R33, R34, PT, P0 ;  /* 0x000000222100720c */ /* 0x000fda0003f04300 */
[----:B------:R-:W-:Y:S05]  /*4d40*/  @P0 BRA `(.L_x_200) ;  /* 0x0000000800980947 */ /* 0x000fea0003800000 */
[----:B------:R-:W-:Y:S05]  /*4d50*/  BRA `(.L_x_209) ;  /* 0xfffffffc00347947 */ /* 0x000fea000383ffff */
.L_x_204:
[----:B------:R-:W-:Y:S01]  /*4d60*/  CS2R R32, SRZ ;  /* 0x0000000000207805 */ /* 0x000fe2000001ff00 */
[----:B------:R-:W-:Y:S02]  /*4d70*/  IMAD.U32 R25, RZ, RZ, UR38 ;  /* 0x00000026ff197e24 */ /* 0x000fe4000f8e00ff */
[----:B------:R-:W-:-:S07]  /*4d80*/  IMAD.U32 R34, RZ, RZ, UR39 ;  /* 0x00000027ff227e24 */ /* 0x000fce000f8e00ff */
.L_x_217:
        /* <DEDUP_REMOVED lines=21> */
.L_x_211:
[----:B------:R-:W-:Y:S05]  /*4ee0*/  BSYNC.RELIABLE B4 ;  /* 0x0000000000047941 */ /* 0x000fea0003800100 */
.L_x_210:
        /* <DEDUP_REMOVED lines=19> */
.L_x_215:
[----:B------:R-:W-:-:S05]  /*5020*/  IADD3 R32, P0, PT, R36, 0x1, RZ ;  /* 0x0000000124207810 */ /* 0x000fca0007f1e0ff */
[----:B------:R-:W-:Y:S01]  /*5030*/  IMAD.X R33, RZ, RZ, R35, P0 ;  /* 0x000000ffff217224 */ /* 0x000fe200000e0623 */
[----:B------:R-:W-:Y:S07]  /*5040*/  BRA `(.L_x_216) ;  /* 0x0000000000087947 */ /* 0x000fee0003800000 */
.L_x_214:
[----:B------:R-:W-:-:S04]  /*5050*/  IADD3 R25, P0, PT, R36, -0x1, RZ ;  /* 0xffffffff24197810 */ /* 0x000fc80007f1e0ff */
[----:B------:R-:W-:-:S09]  /*5060*/  IADD3.X R34, PT, PT, R35, -0x1, RZ, P0, !PT ;  /* 0xffffffff23227810 */ /* 0x000fd200007fe4ff */
.L_x_216:
[----:B------:R-:W-:Y:S05]  /*5070*/  BSYNC.RECONVERGENT B4 ;  /* 0x0000000000047941 */ /* 0x000fea0003800200 */
.L_x_213:
[----:B------:R-:W-:-:S04]  /*5080*/  ISETP.GT.U32.AND P0, PT, R32, R25, PT ;  /* 0x000000192000720c */ /* 0x000fc80003f04070 */
[----:B------:R-:W-:-:S13]  /*5090*/  ISETP.GT.AND.EX P0, PT, R33, R34, PT, P0 ;  /* 0x000000222100720c */ /* 0x000fda0003f04300 */
[----:B------:R-:W-:Y:S05]  /*50a0*/  @P0 BRA `(.L_x_200) ;  /* 0x0000000400c00947 */ /* 0x000fea0003800000 */
[----:B------:R-:W-:Y:S05]  /*50b0*/  BRA `(.L_x_217) ;  /* 0xfffffffc00347947 */ /* 0x000fea000383ffff */
.L_x_212:
[----:B------:R-:W-:Y:S01]  /*50c0*/  CS2R R32, SRZ ;  /* 0x0000000000207805 */ /* 0x000fe2000001ff00 */
[----:B------:R-:W-:Y:S02]  /*50d0*/  IMAD.U32 R25, RZ, RZ, UR38 ;  /* 0x00000026ff197e24 */ /* 0x000fe4000f8e00ff */
[----:B------:R-:W-:-:S07]  /*50e0*/  IMAD.U32 R34, RZ, RZ, UR39 ;  /* 0x00000027ff227e24 */ /* 0x000fce000f8e00ff */
.L_x_225:
        /* <DEDUP_REMOVED lines=21> */
.L_x_219:
[----:B------:R-:W-:Y:S05]  /*5240*/  BSYNC.RELIABLE B5 ;  /* 0x0000000000057941 */ /* 0x000fea0003800100 */
.L_x_218:
        /* <DEDUP_REMOVED lines=19> */
.L_x_223:
[----:B------:R-:W-:-:S05]  /*5380*/  IADD3 R32, P0, PT, R36, 0x1, RZ ;  /* 0x0000000124207810 */ /* 0x000fca0007f1e0ff */
[----:B------:R-:W-:Y:S01]  /*5390*/  IMAD.X R33, RZ, RZ, R35, P0 ;  /* 0x000000ffff217224 */ /* 0x000fe200000e0623 */
[----:B------:R-:W-:Y:S07]  /*53a0*/  BRA `(.L_x_224) ;  /* 0x0000000000087947 */ /* 0x000fee0003800000 */
.L_x_222:
[----:B------:R-:W-:-:S04]  /*53b0*/  IADD3 R25, P0, PT, R36, -0x1, RZ ;  /* 0xffffffff24197810 */ /* 0x000fc80007f1e0ff */
[----:B------:R-:W-:-:S09]  /*53c0*/  IADD3.X R34, PT, PT, R35, -0x1, RZ, P0, !PT ;  /* 0xffffffff23227810 */ /* 0x000fd200007fe4ff */
.L_x_224:
[----:B------:R-:W-:Y:S05]  /*53d0*/  BSYNC.RECONVERGENT B5 ;  /* 0x0000000000057941 */ /* 0x000fea0003800200 */
.L_x_221:
[----:B------:R-:W-:-:S04]  /*53e0*/  ISETP.GT.U32.AND P0, PT, R32, R25, PT ;  /* 0x000000192000720c */ /* 0x000fc80003f04070 */
[----:B------:R-:W-:-:S13]  /*53f0*/  ISETP.GT.AND.EX P0, PT, R33, R34, PT, P0 ;  /* 0x000000222100720c */ /* 0x000fda0003f04300 */
[----:B------:R-:W-:Y:S05]  /*5400*/  @P0 BRA `(.L_x_200) ;  /* 0x0000000000e80947 */ /* 0x000fea0003800000 */
[----:B------:R-:W-:Y:S05]  /*5410*/  BRA `(.L_x_225) ;  /* 0xfffffffc00347947 */ /* 0x000fea000383ffff */
.L_x_220:
[----:B------:R-:W-:Y:S01]  /*5420*/  CS2R R32, SRZ ;  /* 0x0000000000207805 */ /* 0x000fe2000001ff00 */
[----:B------:R-:W-:Y:S02]  /*5430*/  IMAD.U32 R25, RZ, RZ, UR38 ;  /* 0x00000026ff197e24 */ /* 0x000fe4000f8e00ff */
[----:B------:R-:W-:-:S07]  /*5440*/  IMAD.U32 R34, RZ, RZ, UR39 ;  /* 0x00000027ff227e24 */ /* 0x000fce000f8e00ff */
.L_x_233:
        /* <DEDUP_REMOVED lines=21> */
.L_x_227:
[----:B------:R-:W-:Y:S05]  /*55a0*/  BSYNC.RELIABLE B7 ;  /* 0x0000000000077941 */ /* 0x000fea0003800100 */
.L_x_226:
        /* <DEDUP_REMOVED lines=19> */
.L_x_231:
[----:B------:R-:W-:-:S05]  /*56e0*/  IADD3 R32, P0, PT, R36, 0x1, RZ ;  /* 0x0000000124207810 */ /* 0x000fca0007f1e0ff */
[----:B------:R-:W-:Y:S01]  /*56f0*/  IMAD.X R33, RZ, RZ, R35, P0 ;  /* 0x000000ffff217224 */ /* 0x000fe200000e0623 */
[----:B------:R-:W-:Y:S07]  /*5700*/  BRA `(.L_x_232) ;  /* 0x0000000000087947 */ /* 0x000fee0003800000 */
.L_x_230:
[----:B------:R-:W-:-:S04]  /*5710*/  IADD3 R25, P0, PT, R36, -0x1, RZ ;  /* 0xffffffff24197810 */ /* 0x000fc80007f1e0ff */
[----:B------:R-:W-:-:S09]  /*5720*/  IADD3.X R34, PT, PT, R35, -0x1, RZ, P0, !PT ;  /* 0xffffffff23227810 */ /* 0x000fd200007fe4ff */
.L_x_232:
[----:B------:R-:W-:Y:S05]  /*5730*/  BSYNC.RECONVERGENT B7 ;  /* 0x0000000000077941 */ /* 0x000fea0003800200 */
.L_x_229:
[----:B------:R-:W-:-:S04]  /*5740*/  ISETP.GT.U32.AND P0, PT, R32, R25, PT ;  /* 0x000000192000720c */ /* 0x000fc80003f04070 */
[----:B------:R-:W-:-:S13]  /*5750*/  ISETP.GT.AND.EX P0, PT, R33, R34, PT, P0 ;  /* 0x000000222100720c */ /* 0x000fda0003f04300 */
[----:B------:R-:W-:Y:S05]  /*5760*/  @P0 BRA `(.L_x_200) ;  /* 0x0000000000100947 */ /* 0x000fea0003800000 */
[----:B------:R-:W-:Y:S05]  /*5770*/  BRA `(.L_x_233) ;  /* 0xfffffffc00347947 */ /* 0x000fea000383ffff */
.L_x_228:
[----:B------:R1:W-:Y:S01]  /*5780*/  ST.E.64 desc[UR36][R4.64+0x28], R20 ;  /* 0x0000281404007985 */ /* 0x0003e2000c101b24 */
[----:B------:R-:W-:-:S05]  /*5790*/  IADD3 R6, P0, PT, R6, 0x1, RZ ;  /* 0x0000000106067810 */ /* 0x000fca0007f1e0ff */
[----:B------:R-:W-:-:S08]  /*57a0*/  IMAD.X R7, RZ, RZ, R7, P0 ;  /* 0x000000ffff077224 */ /* 0x000fd000000e0607 */
.L_x_200:
[----:B------:R-:W-:Y:S05]  /*57b0*/  BSYNC.RECONVERGENT B0 ;  /* 0x0000000000007941 */ /* 0x000fea0003800200 */
.L_x_194:
[----:B------:R-:W-:-:S05]  /*57c0*/  IADD3 R0, P0, PT, R0, 0x1, RZ ;  /* 0x0000000100007810 */ /* 0x000fca0007f1e0ff */
[----:B------:R-:W-:Y:S01]  /*57d0*/  IMAD.X R3, RZ, RZ, R3, P0 ;  /* 0x000000ffff037224 */ /* 0x000fe200000e0603 */
[----:B------:R-:W-:-:S04]  /*57e0*/  ISETP.GE.U32.AND P0, PT, R0, UR40, PT ;  /* 0x0000002800007c0c */ /* 0x000fc8000bf06070 */
[----:B------:R-:W-:-:S13]  /*57f0*/  ISETP.GE.AND.EX P0, PT, R3, UR41, PT, P0 ;  /* 0x0000002903007c0c */ /* 0x000fda000bf06300 */
[----:B------:R-:W-:Y:S05]  /*5800*/  @!P0 BRA `(.L_x_234) ;  /* 0xffffffec00888947 */ /* 0x000fea000383ffff */
.L_x_193:
[----:B------:R-:W-:Y:S05]  /*5810*/  BSYNC.RECONVERGENT B1 ;  /* 0x0000000000017941 */ /* 0x000fea0003800200 */
.L_x_192:
[----:B0-----:R-:W2:Y:S01]  /*5820*/  LDG.E.64 R8, desc[UR36][R18.64] ;  /* 0x0000002412087981 */ /* 0x001ea2000c1e1b00 */
[----:B------:R-:W-:Y:S02]  /*5830*/  MOV R0, 0x8 ;  /* 0x0000000800007802 */ /* 0x000fe40000000f00 */
[----:B--2---:R-:W-:-:S05]  /*5840*/  IADD3 R6, P0, PT, R8, R6, RZ ;  /* 0x0000000608067210 */ /* 0x004fca0007f1e0ff */
[----:B------:R-:W-:Y:S02]  /*5850*/  IMAD.X R7, R9, 0x1, R7, P0 ;  /* 0x0000000109077824 */ /* 0x000fe400000e0607 */
[----:B------:R0:W2:Y:S03]  /*5860*/  LDC.64 R8, c[0x4][R0] ;  /* 0x0100000000087b82 */ /* 0x0000a60000000a00 */
[----:B------:R0:W-:Y:S03]  /*5870*/  STG.E.64 desc[UR36][R18.64], R6 ;  /* 0x0000000612007986 */ /* 0x0001e6000c101b24 */
[----:B-1----:R-:W-:-:S07]  /*5880*/  LEPC R20, `(.L_x_188) ;  /* 0x000000001014794e */ /* 0x002fce0000000000 */
[----:B0-2---:R-:W-:Y:S05]  /*5890*/  CALL.ABS.NOINC R8 ;  /* 0x0000000008007343 */ /* 0x005fea0003c00000 */
.L_x_188:
[----:B------:R-:W-:Y:S05]  /*58a0*/  BSYNC.RECONVERGENT B6 ;  /* 0x0000000000067941 */ /* 0x000fea0003800200 */
.L_x_170:
[----:B------:R-:W1:Y:S01]  /*58b0*/  LDCU.64 UR4, c[0x0][0x3b0] ;  /* 0x00007600ff0477ac */ /* 0x000e620008000a00 */
[----:B------:R-:W-:-:S05]  /*58c0*/  IADD3 R24, P0, PT, R24, 0x1, RZ ;  /* 0x0000000118187810 */ /* 0x000fca0007f1e0ff */
[----:B------:R-:W-:Y:S01]  /*58d0*/  IMAD.X R2, RZ, RZ, R2, P0 ;  /* 0x000000ffff027224 */ /* 0x000fe200000e0602 */
[----:B-1----:R-:W-:-:S04]  /*58e0*/  ISETP.GE.U32.AND P0, PT, R24, UR4, PT ;  /* 0x0000000418007c0c */ /* 0x002fc8000bf06070 */
[----:B------:R-:W-:-:S13]  /*58f0*/  ISETP.GE.AND.EX P0, PT, R2, UR5, PT, P0 ;  /* 0x0000000502007c0c */ /* 0x000fda000bf06300 */
[----:B------:R-:W-:Y:S05]  /*5900*/  @!P0 BRA `(.L_x_235) ;  /* 0xffffffdc00f48947 */ /* 0x000fea000383ffff */
[----:B------:R-:W-:Y:S05]  /*5910*/  EXIT ;  /* 0x000000000000794d */ /* 0x000fea0003800000 */
.L_x_236:
        /* <DEDUP_REMOVED lines=14> */
.L_x_378:


//--------------------- .text._Z18make_three_cliquesPxS_xxS_S_ --------------------------
	.section	.text._Z18make_three_cliquesPxS_xxS_S_,"ax",@progbits
	.align	128
        .global         _Z18make_three_cliquesPxS_xxS_S_
        .type           _Z18make_three_cliquesPxS_xxS_S_,@function
        .size           _Z18make_three_cliquesPxS_xxS_S_,(.L_x_379 - _Z18make_three_cliquesPxS_xxS_S_)
        .other          _Z18make_three_cliquesPxS_xxS_S_,@"STO_CUDA_ENTRY STV_DEFAULT"
_Z18make_three_cliquesPxS_xxS_S_:
.text._Z18make_three_cliquesPxS_xxS_S_:
[----:B------:R-:W-:Y:S08]  /*0000*/  LDC R1, c[0x0][0x37c] ;  /* 0x0000df00ff017b82 */ /* 0x000ff00000000800 */
[----:B------:R-:W0:Y:S01]  /*0010*/  LDC.64 R2, c[0x0][0x398] ;  /* 0x0000e600ff027b82 */ /* 0x000e220000000a00 */
[----:B------:R-:W1:Y:S01]  /*0020*/  S2R R5, SR_CTAID.X ;  /* 0x0000000000057919 */ /* 0x000e620000002500 */
[----:B------:R-:W1:Y:S01]  /*0030*/  LDCU UR4, c[0x0][0x360] ;  /* 0x00006c00ff0477ac */ /* 0x000e620008000800 */
[----:B------:R-:W1:Y:S01]  /*0040*/  S2R R0, SR_TID.X ;  /* 0x0000000000007919 */ /* 0x000e620000002100 */
[----:B0-----:R-:W-:-:S05]  /*0050*/  LEA.HI R4, P0, R3, R2, RZ, 0x1 ;  /* 0x0000000203047211 */ /* 0x001fca00078108ff */
[----:B------:R-:W-:-:S05]  /*0060*/  IMAD.X R7, RZ, RZ, R3, P0 ;  /* 0x000000ffff077224 */ /* 0x000fca00000e0603 */
[--C-:B------:R-:W-:Y:S01]  /*0070*/  SHF.R.S32.HI R12, RZ, 0x1, R7.reuse ;  /* 0x00000001ff0c7819 */ /* 0x100fe20000011407 */
[----:B-1----:R-:W-:Y:S01]  /*0080*/  IMAD R5, R5, UR4, R0 ;  /* 0x0000000405057c24 */ /* 0x002fe2000f8e0200 */
[----:B------:R-:W-:-:S04]  /*0090*/  SHF.R.S64 R0, R4, 0x1, R7 ;  /* 0x0000000104007819 */ /* 0x000fc80000001007 */
[----:B------:R-:W-:-:S04]  /*00a0*/  ISETP.GT.U32.AND P0, PT, R0, R5, PT ;  /* 0x000000050000720c */ /* 0x000fc80003f04070 */
[----:B------:R-:W-:-:S13]  /*00b0*/  ISETP.GT.AND.EX P0, PT, R12, RZ, PT, P0 ;  /* 0x000000ff0c00720c */ /* 0x000fda0003f04300 */
[----:B------:R-:W-:Y:S05]  /*00c0*/  @!P0 EXIT ;  /* 0x000000000000894d */ /* 0x000fea0003800000 */
[----:B------:R-:W0:Y:S01]  /*00d0*/  LDCU.64 UR4, c[0x0][0x3a0] ;  /* 0x00007400ff0477ac */ /* 0x000e220008000a00 */
[----:B------:R-:W1:Y:S01]  /*00e0*/  LDCU.64 UR6, c[0x0][0x358] ;  /* 0x00006b00ff0677ac */ /* 0x000e620008000a00 */
[----:B0-----:R-:W-:-:S04]  /*00f0*/  LEA R10, P0, R5, UR4, 0x3 ;  /* 0x00000004050a7c11 */ /* 0x001fc8000f8018ff */
[----:B------:R-:W-:Y:S01]  /*0100*/  LEA.HI.X R11, R5, UR5, RZ, 0x3, P0 ;  /* 0x00000005050b7c11 */ /* 0x000fe200080f1cff */
[----:B------:R-:W0:Y:S05]  /*0110*/  LDCU.64 UR4, c[0x0][0x388] ;  /* 0x00007100ff0477ac */ /* 0x000e2a0008000a00 */
[----:B-1----:R-:W5:Y:S01]  /*0120*/  LDG.E.64 R10, desc[UR6][R10.64] ;  /* 0x000000060a0a7981 */ /* 0x002f62000c1e1b00 */
[----:B------:R-:W-:Y:S01]  /*0130*/  ISETP.GE.U32.AND P0, PT, R2, 0x2, PT ;  /* 0x000000020200780c */ /* 0x000fe20003f06070 */
[----:B------:R-:W-:Y:S02]  /*0140*/  IMAD.MOV.U32 R13, RZ, RZ, -0x1 ;  /* 0xffffffffff0d7424 */ /* 0x000fe400078e00ff */
[----:B------:R-:W-:Y:S01]  /*0150*/  IMAD.MOV.U32 R15, RZ, RZ, -0x1 ;  /* 0xffffffffff0f7424 */ /* 0x000fe200078e00ff */
[----:B------:R-:W-:-:S02]  /*0160*/  ISETP.GE.AND.EX P0, PT, R3, RZ, PT, P0 ;  /* 0x000000ff0300720c */ /* 0x000fc40003f06300 */
[----:B0-----:R-:W-:-:S04]  /*0170*/  LEA R8, P1, R5, UR4, 0x4 ;  /* 0x0000000405087c11 */ /* 0x001fc8000f8220ff */
[----:B------:R-:W-:-:S07]  /*0180*/  LEA.HI.X R9, R5, UR5, RZ, 0x4, P1 ;  /* 0x0000000505097c11 */ /* 0x000fce00088f24ff */
[----:B------:R-:W-:Y:S05]  /*0190*/  @!P0 BRA `(.L_x_237) ;  /* 0x0000000000908947 */ /* 0x000fea0003800000 */
[----:B------:R0:W5:Y:S01]  /*01a0*/  LDG.E.64 R4, desc[UR6][R8.64+0x8] ;  /* 0x0000080608047981 */ /* 0x000162000c1e1b00 */
[----:B------:R-:W-:Y:S01]  /*01b0*/  IADD3 R19, P0, PT, R0, -0x1, RZ ;  /* 0xffffffff00137810 */ /* 0x000fe20007f1e0ff */
[----:B------:R-:W-:Y:S01]  /*01c0*/  BSSY.RECONVERGENT B0, `(.L_x_237) ;  /* 0x0000021000007945 */ /* 0x000fe20003800200 */
[----:B------:R-:W-:Y:S01]  /*01d0*/  CS2R R16, SRZ ;  /* 0x0000000000107805 */ /* 0x000fe2000001ff00 */
[----:B------:R-:W-:Y:S01]  /*01e0*/  IMAD.MOV.U32 R13, RZ, RZ, -0x1 ;  /* 0xffffffffff0d7424 */ /* 0x000fe200078e00ff */
[----:B------:R-:W-:Y:S01]  /*01f0*/  IADD3.X R14, PT, PT, R12, -0x1, RZ, P0, !PT ;  /* 0xffffffff0c0e7810 */ /* 0x000fe200007fe4ff */
[----:B------:R-:W-:-:S08]  /*0200*/  IMAD.MOV.U32 R15, RZ, RZ, -0x1 ;  /* 0xffffffffff0f7424 */ /* 0x000fd000078e00ff */
.L_x_238:
        /* <DEDUP_REMOVED lines=29> */
.L_x_237:
        /* <DEDUP_REMOVED lines=9> */
.L_x_255:
[----:B-1----:R-:W1:Y:S01]  /*0470*/  LDCU.64 UR4, c[0x0][0x388] ;  /* 0x00007100ff0477ac */ /* 0x002e620008000a00 */
[----:B------:R-:W2:Y:S01]  /*0480*/  LDG.E.64 R2, desc[UR6][R8.64+0x8] ;  /* 0x0000080608027981 */ /* 0x000ea2000c1e1b00 */
[----:B-1----:R-:W-:-:S04]  /*0490*/  LEA R4, P0, R13, UR4, 0x4 ;  /* 0x000000040d047c11 */ /* 0x002fc8000f8020ff */
[----:B------:R-:W-:-:S05]  /*04a0*/  LEA.HI.X R5, R13, UR5, R15, 0x4, P0 ;  /* 0x000000050d057c11 */ /* 0x000fca00080f240f */
[----:B------:R-:W2:Y:S02]  /*04b0*/  LDG.E.64 R6, desc[UR6][R4.64] ;  /* 0x0000000604067981 */ /* 0x000ea4000c1e1b00 */
[----:B--2---:R-:W-:-:S04]  /*04c0*/  ISETP.NE.U32.AND P0, PT, R6, R2, PT ;  /* 0x000000020600720c */ /* 0x004fc80003f05070 */
[----:B------:R-:W-:-:S13]  /*04d0*/  ISETP.NE.AND.EX P0, PT, R7, R3, PT, P0 ;  /* 0x000000030700720c */ /* 0x000fda0003f05300 */
[----:B------:R-:W-:Y:S05]  /*04e0*/  @P0 EXIT ;  /* 0x000000000000094d */ /* 0x000fea0003800000 */
[----:B------:R-:W5:Y:S01]  /*04f0*/  LDG.E.64 R4, desc[UR6][R4.64+0x8] ;  /* 0x0000080604047981 */ /* 0x000f62000c1e1b00 */
[----:B------:R-:W1:Y:S03]  /*0500*/  LDCU.64 UR4, c[0x0][0x398] ;  /* 0x00007300ff0477ac */ /* 0x000e660008000a00 */
[----:B------:R2:W5:Y:S01]  /*0510*/  LDG.E.64 R2, desc[UR6][R8.64] ;  /* 0x0000000608027981 */ /* 0x000562000c1e1b00 */
[----:B------:R-:W-:Y:S01]  /*0520*/  BSSY.RECONVERGENT B1, `(.L_x_239) ;  /* 0x000007b000017945 */ /* 0x000fe20003800200 */
[----:B------:R-:W-:Y:S02]  /*0530*/  IMAD.MOV.U32 R14, RZ, RZ, RZ ;  /* 0x000000ffff0e7224 */ /* 0x000fe400078e00ff */
[----:B------:R-:W-:Y:S01]  /*0540*/  IMAD.MOV.U32 R22, RZ, RZ, RZ ;  /* 0x000000ffff167224 */ /* 0x000fe200078e00ff */
[----:B-1----:R-:W-:-:S04]  /*0550*/  UIADD3 UR4, UP0, UPT, UR4, -0x1, URZ ;  /* 0xffffffff04047890 */ /* 0x002fc8000ff1e0ff */
[----:B------:R-:W-:Y:S02]  /*0560*/  UIADD3.X UR5, UPT, UPT, UR5, -0x1, URZ, UP0, !UPT ;  /* 0xffffffff05057890 */ /* 0x000fe400087fe4ff */
[----:B------:R-:W-:-:S04]  /*0570*/  IMAD.U32 R23, RZ, RZ, UR4 ;  /* 0x00000004ff177e24 */ /* 0x000fc8000f8e00ff */
[----:B--2---:R-:W-:-:S07]  /*0580*/  IMAD.U32 R25, RZ, RZ, UR5 ;  /* 0x00000005ff197e24 */ /* 0x004fce000f8e00ff */
.L_x_246:
        /* <DEDUP_REMOVED lines=20> */
.L_x_241:
[----:B------:R-:W-:Y:S05]  /*06d0*/  BSYNC.RELIABLE B0 ;  /* 0x0000000000007941 */ /* 0x000fea0003800100 */
.L_x_240:
        /* <DEDUP_REMOVED lines=22> */
.L_x_244:
[----:B------:R-:W-:Y:S05]  /*0840*/  BSYNC.RECONVERGENT B2 ;  /* 0x0000000000027941 */ /* 0x000fea0003800200 */
.L_x_243:
[----:B------:R-:W-:-:S04]  /*0850*/  ISETP.GT.U32.AND P0, PT, R14, R23, PT ;  /* 0x000000170e00720c */ /* 0x000fc80003f04070 */
[----:B------:R-:W-:-:S13]  /*0860*/  ISETP.GT.AND.EX P0, PT, R22, R25, PT, P0 ;  /* 0x000000191600720c */ /* 0x000fda0003f04300 */
[----:B------:R-:W-:Y:S05]  /*0870*/  @P0 BRA `(.L_x_245) ;  /* 0x0000000400140947 */ /* 0x000fea0003800000 */
[----:B------:R-:W-:Y:S05]  /*0880*/  BRA `(.L_x_246) ;  /* 0xfffffffc00407947 */ /* 0x000fea000383ffff */
.L_x_242:
[----:B------:R-:W1:Y:S01]  /*0890*/  LDCU.64 UR4, c[0x0][0x398] ;  /* 0x00007300ff0477ac */ /* 0x000e620008000a00 */
[----:B------:R-:W-:Y:S02]  /*08a0*/  IMAD.MOV.U32 R23, RZ, RZ, RZ ;  /* 0x000000ffff177224 */ /* 0x000fe400078e00ff */
[----:B------:R-:W-:Y:S01]  /*08b0*/  IMAD.MOV.U32 R14, RZ, RZ, RZ ;  /* 0x000000ffff0e7224 */ /* 0x000fe200078e00ff */
[----:B-1----:R-:W-:-:S04]  /*08c0*/  UIADD3 UR4, UP0, UPT, UR4, -0x1, URZ ;  /* 0xffffffff04047890 */ /* 0x002fc8000ff1e0ff */
[----:B------:R-:W-:Y:S02]  /*08d0*/  UIADD3.X UR5, UPT, UPT, UR5, -0x1, URZ, UP0, !UPT ;  /* 0xffffffff05057890 */ /* 0x000fe400087fe4ff */
[----:B------:R-:W-:-:S04]  /*08e0*/  IMAD.U32 R22, RZ, RZ, UR4 ;  /* 0x00000004ff167e24 */ /* 0x000fc8000f8e00ff */
[----:B------:R-:W-:-:S07]  /*08f0*/  IMAD.U32 R25, RZ, RZ, UR5 ;  /* 0x00000005ff197e24 */ /* 0x000fce000f8e00ff */
.L_x_254:
        /* <DEDUP_REMOVED lines=21> */
.L_x_248:
[----:B------:R-:W-:Y:S05]  /*0a50*/  BSYNC.RELIABLE B2 ;  /* 0x0000000000027941 */ /* 0x000fea0003800100 */
.L_x_247:
        /* <DEDUP_REMOVED lines=19> */
.L_x_252:
[----:B------:R-:W-:-:S05]  /*0b90*/  IADD3 R23, P0, PT, R27, 0x1, RZ ;  /* 0x000000011b177810 */ /* 0x000fca0007f1e0ff */
[----:B------:R-:W-:Y:S01]  /*0ba0*/  IMAD.X R14, RZ, RZ, R24, P0 ;  /* 0x000000ffff0e7224 */ /* 0x000fe200000e0618 */
[----:B------:R-:W-:Y:S07]  /*0bb0*/  BRA `(.L_x_253) ;  /* 0x0000000000087947 */ /* 0x000fee0003800000 */
.L_x_251:
[----:B------:R-:W-:-:S04]  /*0bc0*/  IADD3 R22, P0, PT, R27, -0x1, RZ ;  /* 0xffffffff1b167810 */ /* 0x000fc80007f1e0ff */
[----:B------:R-:W-:-:S09]  /*0bd0*/  IADD3.X R25, PT, PT, R24, -0x1, RZ, P0, !PT ;  /* 0xffffffff18197810 */ /* 0x000fd200007fe4ff */
.L_x_253:
[----:B------:R-:W-:Y:S05]  /*0be0*/  BSYNC.RECONVERGENT B2 ;  /* 0x0000000000027941 */ /* 0x000fea0003800200 */
.L_x_250:
[----:B------:R-:W-:-:S04]  /*0bf0*/  ISETP.GT.U32.AND P0, PT, R23, R22, PT ;  /* 0x000000161700720c */ /* 0x000fc80003f04070 */
[----:B------:R-:W-:-:S13]  /*0c00*/  ISETP.GT.AND.EX P0, PT, R14, R25, PT, P0 ;  /* 0x000000190e00720c */ /* 0x000fda0003f04300 */
[----:B------:R-:W-:Y:S05]  /*0c10*/  @P0 BRA `(.L_x_245) ;  /* 0x00000000002c0947 */ /* 0x000fea0003800000 */
[----:B------:R-:W-:Y:S05]  /*0c20*/  BRA `(.L_x_254) ;  /* 0xfffffffc00347947 */ /* 0x000fea000383ffff */
.L_x_249:
[----:B------:R-:W1:Y:S01]  /*0c30*/  LDC.64 R6, c[0x0][0x3a8] ;  /* 0x0000ea00ff067b82 */ /* 0x000e620000000a00 */
[----:B------:R-:W-:Y:S02]  /*0c40*/  IMAD R17, R11, 0x18, RZ ;  /* 0x000000180b117824 */ /* 0x000fe400078e02ff */
[----:B-1----:R-:W-:-:S04]  /*0c50*/  IMAD.WIDE.U32 R6, R10, 0x18, R6 ;  /* 0x000000180a067825 */ /* 0x002fc800078e0006 */
[----:B------:R-:W-:-:S05]  /*0c60*/  IMAD.IADD R7, R7, 0x1, R17 ;  /* 0x0000000107077824 */ /* 0x000fca00078e0211 */
[----:B------:R1:W-:Y:S04]  /*0c70*/  STG.E.64 desc[UR6][R6.64], R2 ;  /* 0x0000000206007986 */ /* 0x0003e8000c101b06 */
[----:B------:R-:W2:Y:S01]  /*0c80*/  LDG.E.64 R16, desc[UR6][R8.64+0x8] ;  /* 0x0000080608107981 */ /* 0x000ea2000c1e1b00 */
[----:B------:R-:W-:-:S03]  /*0c90*/  IADD3 R10, P0, PT, R10, 0x1, RZ ;  /* 0x000000010a0a7810 */ /* 0x000fc60007f1e0ff */
[----:B------:R1:W-:Y:S02]  /*0ca0*/  STG.E.64 desc[UR6][R6.64+0x10], R4 ;  /* 0x0000100406007986 */ /* 0x0003e4000c101b06 */
[----:B------:R-:W-:Y:S02]  /*0cb0*/  IMAD.X R11, RZ, RZ, R11, P0 ;  /* 0x000000ffff0b7224 */ /* 0x000fe400000e060b */
[----:B--2---:R1:W-:Y:S06]  /*0cc0*/  STG.E.64 desc[UR6][R6.64+0x8], R16 ;  /* 0x0000081006007986 */ /* 0x0043ec000c101b06 */
.L_x_245:
[----:B------:R-:W-:Y:S05]  /*0cd0*/  BSYNC.RECONVERGENT B1 ;  /* 0x0000000000017941 */ /* 0x000fea0003800200 */
.L_x_239:
[----:B------:R-:W-:-:S05]  /*0ce0*/  IADD3 R13, P0, PT, R13, 0x1, RZ ;  /* 0x000000010d0d7810 */ /* 0x000fca0007f1e0ff */
[----:B------:R-:W-:Y:S01]  /*0cf0*/  IMAD.X R15, RZ, RZ, R15, P0 ;  /* 0x000000ffff0f7224 */ /* 0x000fe200000e060f */
[----:B------:R-:W-:-:S04]  /*0d00*/  ISETP.GE.U32.AND P0, PT, R13, R0, PT ;  /* 0x000000000d00720c */ /* 0x000fc80003f06070 */
[----:B------:R-:W-:-:S13]  /*0d10*/  ISETP.GE.AND.EX P0, PT, R15, R12, PT, P0 ;  /* 0x0000000c0f00720c */ /* 0x000fda0003f06300 */
[----:B------:R-:W-:Y:S05]  /*0d20*/  @!P0 BRA `(.L_x_255) ;  /* 0xfffffff400d08947 */ /* 0x000fea000383ffff */
[----:B------:R-:W-:Y:S05]  /*0d30*/  EXIT ;  /* 0x000000000000794d */ /* 0x000fea0003800000 */
.L_x_256:
        /* <DEDUP_REMOVED lines=12> */
.L_x_379:


//--------------------- .text._Z19count_three_cliquesPxS_xxS_ --------------------------
	.section	.text._Z19count_three_cliquesPxS_xxS_,"ax",@progbits
	.align	128
        .global         _Z19count_three_cliquesPxS_xxS_
        .type           _Z19count_three_cliquesPxS_xxS_,@function
        .size           _Z19count_three_cliquesPxS_xxS_,(.L_x_380 - _Z19count_three_cliquesPxS_xxS_)
        .other          _Z19count_three_cliquesPxS_xxS_,@"STO_CUDA_ENTRY STV_DEFAULT"
_Z19count_three_cliquesPxS_xxS_:
.text._Z19count_three_cliquesPxS_xxS_:
[----:B------:R-:W-:Y:S01]  /*0000*/  LDC R1, c[0x0][0x37c] ;  /* 0x0000df00ff017b82 */ /* 0x000fe20000000800 */
[----:B------:R-:W0:Y:S01]  /*0010*/  S2R R0, SR_CTAID.X ;  /* 0x0000000000007919 */ /* 0x000e220000002500 */
[----:B------:R-:W1:Y:S01]  /*0020*/  LDCU.64 UR10, c[0x0][0x398] ;  /* 0x00007300ff0a77ac */ /* 0x000e620008000a00 */
[----:B------:R-:W0:Y:S01]  /*0030*/  S2R R3, SR_TID.X ;  /* 0x0000000000037919 */ /* 0x000e220000002100 */
[----:B------:R-:W0:Y:S01]  /*0040*/  LDCU UR4, c[0x0][0x360] ;  /* 0x00006c00ff0477ac */ /* 0x000e220008000800 */
[----:B-1----:R-:W-:-:S04]  /*0050*/  ULEA.HI UR6, UP0, UR11, UR10, URZ, 0x1 ;  /* 0x0000000a0b067291 */ /* 0x002fc8000f8108ff */
[----:B------:R-:W-:-:S04]  /*0060*/  UIADD3.X UR7, UPT, UPT, URZ, UR11, URZ, UP0, !UPT ;  /* 0x0000000bff077290 */ /* 0x000fc800087fe4ff */
[----:B------:R-:W-:Y:S02]  /*0070*/  USHF.R.S64 UR6, UR6, 0x1, UR7 ;  /* 0x0000000106067899 */ /* 0x000fe40008001007 */
[----:B------:R-:W-:-:S06]  /*0080*/  USHF.R.S32.HI UR7, URZ, 0x1, UR7 ;  /* 0x00000001ff077899 */ /* 0x000fcc0008011407 */
[----:B------:R-:W-:Y:S02]  /*0090*/  IMAD.U32 R2, RZ, RZ, UR7 ;  /* 0x00000007ff027e24 */ /* 0x000fe4000f8e00ff */
[----:B0-----:R-:W-:-:S05]  /*00a0*/  IMAD R0, R0, UR4, R3 ;  /* 0x0000000400007c24 */ /* 0x001fca000f8e0203 */
[----:B------:R-:W-:-:S04]  /*00b0*/  ISETP.LT.U32.AND P0, PT, R0, UR6, PT ;  /* 0x0000000600007c0c */ /* 0x000fc8000bf01070 */
[----:B------:R-:W-:-:S13]  /*00c0*/  ISETP.GT.AND.EX P0, PT, R2, RZ, PT, P0 ;  /* 0x000000ff0200720c */ /* 0x000fda0003f04300 */
[----:B------:R-:W-:Y:S05]  /*00d0*/  @!P0 EXIT ;  /* 0x000000000000894d */ /* 0x000fea0003800000 */
[----:B------:R-:W0:Y:S01]  /*00e0*/  LDCU.64 UR12, c[0x0][0x388] ;  /* 0x00007100ff0c77ac */ /* 0x000e220008000a00 */
[----:B------:R-:W1:Y:S01]  /*00f0*/  LDCU.64 UR8, c[0x0][0x358] ;  /* 0x00006b00ff0877ac */ /* 0x000e620008000a00 */
[----:B0-----:R-:W-:-:S04]  /*0100*/  LEA R6, P0, R0, UR12, 0x4 ;  /* 0x0000000c00067c11 */ /* 0x001fc8000f8020ff */
[----:B------:R-:W-:-:S05]  /*0110*/  LEA.HI.X R7, R0, UR13, RZ, 0x4, P0 ;  /* 0x0000000d00077c11 */ /* 0x000fca00080f24ff */
[----:B-1----:R0:W5:Y:S01]  /*0120*/  LDG.E.64 R4, desc[UR8][R6.64+0x8] ;  /* 0x0000080806047981 */ /* 0x002162000c1e1b00 */
[----:B------:R-:W-:Y:S01]  /*0130*/  UISETP.GE.U32.AND UP0, UPT, UR10, 0x2, UPT ;  /* 0x000000020a00788c */ /* 0x000fe2000bf06070 */
[----:B------:R-:W-:Y:S02]  /*0140*/  IMAD.MOV.U32 R8, RZ, RZ, -0x1 ;  /* 0xffffffffff087424 */ /* 0x000fe400078e00ff */
[----:B------:R-:W-:Y:S01]  /*0150*/  IMAD.MOV.U32 R9, RZ, RZ, -0x1 ;  /* 0xffffffffff097424 */ /* 0x000fe200078e00ff */
[----:B------:R-:W-:-:S09]  /*0160*/  UISETP.GE.AND.EX UP0, UPT, UR11, URZ, UPT, UP0 ;  /* 0x000000ff0b00728c */ /* 0x000fd2000bf06300 */
[----:B0-----:R-:W-:Y:S05]  /*0170*/  BRA.U !UP0, `(.L_x_257) ;  /* 0x0000000108947547 */ /* 0x001fea000b800000 */
[----:B------:R-:W-:Y:S01]  /*0180*/  UIADD3 UR4, UP0, UPT, UR6, -0x1, URZ ;  /* 0xffffffff06047890 */ /* 0x000fe2000ff1e0ff */
[----:B------:R-:W-:Y:S01]  /*0190*/  BSSY.RECONVERGENT B0, `(.L_x_257) ;  /* 0x0000023000007945 */ /* 0x000fe20003800200 */
[----:B------:R-:W-:Y:S01]  /*01a0*/  CS2R R16, SRZ ;  /* 0x0000000000107805 */ /* 0x000fe2000001ff00 */
[----:B------:R-:W-:Y:S01]  /*01b0*/  IMAD.MOV.U32 R8, RZ, RZ, -0x1 ;  /* 0xffffffffff087424 */ /* 0x000fe200078e00ff */
[----:B------:R-:W-:Y:S01]  /*01c0*/  UIADD3.X UR5, UPT, UPT, UR7, -0x1, URZ, UP0, !UPT ;  /* 0xffffffff07057890 */ /* 0x000fe200087fe4ff */
[----:B------:R-:W-:Y:S02]  /*01d0*/  IMAD.MOV.U32 R9, RZ, RZ, -0x1 ;  /* 0xffffffffff097424 */ /* 0x000fe400078e00ff */
[----:B------:R-:W-:-:S03]  /*01e0*/  IMAD.U32 R19, RZ, RZ, UR4 ;  /* 0x00000004ff137e24 */ /* 0x000fc6000f8e00ff */
[----:B------:R-:W-:-:S07]  /*01f0*/  IMAD.U32 R18, RZ, RZ, UR5 ;  /* 0x00000005ff127e24 */ /* 0x000fce000f8e00ff */
.L_x_258:
        /* <DEDUP_REMOVED lines=29> */
.L_x_257:
[----:B------:R-:W-:-:S04]  /*03d0*/  ISETP.NE.U32.AND P0, PT, R8, -0x1, PT ;  /* 0xffffffff0800780c */ /* 0x000fc80003f05070 */
[----:B------:R-:W-:-:S13]  /*03e0*/  ISETP.NE.AND.EX P0, PT, R9, -0x1, PT, P0 ;  /* 0xffffffff0900780c */ /* 0x000fda0003f05300 */
[----:B------:R-:W-:Y:S05]  /*03f0*/  @!P0 EXIT ;  /* 0x000000000000894d */ /* 0x000fea0003800000 */
[----:B------:R-:W-:Y:S01]  /*0400*/  UISETP.GE.U32.AND UP0, UPT, UR10, 0x1, UPT ;  /* 0x000000010a00788c */ /* 0x000fe2000bf06070 */
[----:B------:R-:W-:Y:S01]  /*0410*/  ISETP.GE.U32.AND P0, PT, R8, UR6, PT ;  /* 0x0000000608007c0c */ /* 0x000fe2000bf06070 */
[----:B------:R-:W-:Y:S01]  /*0420*/  BSSY.RECONVERGENT B1, `(.L_x_259) ;  /* 0x000008e000017945 */ /* 0x000fe20003800200 */
[----:B------:R-:W-:Y:S01]  /*0430*/  CS2R R10, SRZ ;  /* 0x00000000000a7805 */ /* 0x000fe2000001ff00 */
[----:B------:R-:W-:Y:S01]  /*0440*/  UISETP.GE.AND.EX UP0, UPT, UR11, URZ, UPT, UP0 ;  /* 0x000000ff0b00728c */ /* 0x000fe2000bf06300 */
[----:B------:R-:W-:Y:S01]  /*0450*/  ISETP.GE.AND.EX P0, PT, R9, UR7, PT, P0 ;  /* 0x0000000709007c0c */ /* 0x000fe2000bf06300 */
[----:B------:R-:W0:Y:S04]  /*0460*/  LDCU.64 UR10, c[0x0][0x380] ;  /* 0x00007000ff0a77ac */ /* 0x000e280008000a00 */
[----:B------:R-:W-:-:S13]  /*0470*/  PLOP3.LUT P0, PT, P0, PT, UP0, 0xd5, 0x5d ;  /* 0x00000000005d781c */ /* 0x000fda000070fa0d */
[----:B------:R-:W-:Y:S05]  /*0480*/  @P0 BRA `(.L_x_260) ;  /* 0x00000008001c0947 */ /* 0x000fea0003800000 */
[----:B------:R-:W-:-:S07]  /*0490*/  CS2R R10, SRZ ;  /* 0x00000000000a7805 */ /* 0x000fce000001ff00 */
.L_x_276:
[----:B------:R-:W1:Y:S02]  /*04a0*/  LDCU.64 UR4, c[0x0][0x388] ;  /* 0x00007100ff0477ac */ /* 0x000e640008000a00 */
[----:B-1----:R-:W-:-:S04]  /*04b0*/  LEA R16, P0, R8, UR4, 0x4 ;  /* 0x0000000408107c11 */ /* 0x002fc8000f8020ff */
[----:B------:R-:W-:-:S05]  /*04c0*/  LEA.HI.X R17, R8, UR5, R9, 0x4, P0 ;  /* 0x0000000508117c11 */ /* 0x000fca00080f2409 */
[----:B------:R-:W2:Y:S02]  /*04d0*/  LDG.E.64 R2, desc[UR8][R16.64] ;  /* 0x0000000810027981 */ /* 0x000ea4000c1e1b00 */
[----:B--2--5:R-:W-:-:S04]  /*04e0*/  ISETP.NE.U32.AND P0, PT, R2, R4, PT ;  /* 0x000000040200720c */ /* 0x024fc80003f05070 */
[----:B------:R-:W-:-:S13]  /*04f0*/  ISETP.NE.AND.EX P0, PT, R3, R5, PT, P0 ;  /* 0x000000050300720c */ /* 0x000fda0003f05300 */
[----:B------:R-:W-:Y:S05]  /*0500*/  @P0 BRA `(.L_x_260) ;  /* 0x0000000400fc0947 */ /* 0x000fea0003800000 */
        /* <DEDUP_REMOVED lines=10> */
.L_x_268:
        /* <DEDUP_REMOVED lines=21> */
.L_x_263:
[----:B------:R-:W-:Y:S05]  /*0700*/  BSYNC.RELIABLE B2 ;  /* 0x0000000000027941 */ /* 0x000fea0003800100 */
.L_x_262:
        /* <DEDUP_REMOVED lines=22> */
.L_x_266:
[----:B------:R-:W-:Y:S05]  /*0870*/  BSYNC.RECONVERGENT B2 ;  /* 0x0000000000027941 */ /* 0x000fea0003800200 */
.L_x_265:
[----:B------:R-:W-:Y:S01]  /*0880*/  ISETP.GT.U32.AND P0, PT, R13, R24, PT ;  /* 0x000000180d00720c */ /* 0x000fe20003f04070 */
[----:B------:R-:W-:-:S03]  /*0890*/  IMAD.MOV.U32 R19, RZ, RZ, RZ ;  /* 0x000000ffff137224 */ /* 0x000fc600078e00ff */
[----:B------:R-:W-:-:S13]  /*08a0*/  ISETP.GT.AND.EX P0, PT, R22, R23, PT, P0 ;  /* 0x000000171600720c */ /* 0x000fda0003f04300 */
[----:B------:R-:W-:Y:S05]  /*08b0*/  @P0 BRA `(.L_x_267) ;  /* 0x0000000000f00947 */ /* 0x000fea0003800000 */
[----:B------:R-:W-:Y:S05]  /*08c0*/  BRA `(.L_x_268) ;  /* 0xfffffffc00387947 */ /* 0x000fea000383ffff */
.L_x_264:
[----:B------:R-:W0:Y:S01]  /*08d0*/  LDCU.64 UR4, c[0x0][0x398] ;  /* 0x00007300ff0477ac */ /* 0x000e220008000a00 */
[----:B------:R-:W-:Y:S02]  /*08e0*/  IMAD.MOV.U32 R13, RZ, RZ, RZ ;  /* 0x000000ffff0d7224 */ /* 0x000fe400078e00ff */
[----:B------:R-:W-:Y:S01]  /*08f0*/  IMAD.MOV.U32 R20, RZ, RZ, RZ ;  /* 0x000000ffff147224 */ /* 0x000fe200078e00ff */
[----:B0-----:R-:W-:-:S04]  /*0900*/  UIADD3 UR4, UP0, UPT, UR4, -0x1, URZ ;  /* 0xffffffff04047890 */ /* 0x001fc8000ff1e0ff */
[----:B------:R-:W-:Y:S02]  /*0910*/  UIADD3.X UR5, UPT, UPT, UR5, -0x1, URZ, UP0, !UPT ;  /* 0xffffffff05057890 */ /* 0x000fe400087fe4ff */
[----:B------:R-:W-:-:S04]  /*0920*/  IMAD.U32 R22, RZ, RZ, UR4 ;  /* 0x00000004ff167e24 */ /* 0x000fc8000f8e00ff */
[----:B------:R-:W-:-:S07]  /*0930*/  IMAD.U32 R21, RZ, RZ, UR5 ;  /* 0x00000005ff157e24 */ /* 0x000fce000f8e00ff */
.L_x_275:
[----:B------:R-:W-:Y:S01]  /*0940*/  IADD3 R14, P0, PT, -R13, R22, RZ ;  /* 0x000000160d0e7210 */ /* 0x000fe20007f1e1ff */
        /* <DEDUP_REMOVED lines=17> */
[----:B------:R-:W-:Y:S01]  /*0a60*/  ISETP.NE.AND.EX P0, PT, R19, R5, PT, P0 ;  /* 0x000000051300720c */ /* 0x000fe20003f05300 */
[----:B------:R-:W-:-:S12]  /*0a70*/  IMAD.MOV.U32 R19, RZ, RZ, 0x1 ;  /* 0x00000001ff137424 */ /* 0x000fd800078e00ff */
[----:B------:R-:W-:Y:S05]  /*0a80*/  @!P0 BREAK.RELIABLE B3 ;  /* 0x0000000000038942 */ /* 0x000fea0003800100 */
[----:B------:R-:W-:Y:S05]  /*0a90*/  @!P0 BRA `(.L_x_267) ;  /* 0x0000000000788947 */ /* 0x000fea0003800000 */
.L_x_270:
[----:B------:R-:W-:Y:S05]  /*0aa0*/  BSYNC.RELIABLE B3 ;  /* 0x0000000000037941 */ /* 0x000fea0003800100 */
.L_x_269:
        /* <DEDUP_REMOVED lines=19> */
.L_x_273:
[----:B------:R-:W-:-:S05]  /*0be0*/  IADD3 R13, P0, PT, R24, 0x1, RZ ;  /* 0x00000001180d7810 */ /* 0x000fca0007f1e0ff */
[----:B------:R-:W-:Y:S01]  /*0bf0*/  IMAD.X R20, RZ, RZ, R23, P0 ;  /* 0x000000ffff147224 */ /* 0x000fe200000e0617 */
[----:B------:R-:W-:Y:S07]  /*0c00*/  BRA `(.L_x_274) ;  /* 0x0000000000087947 */ /* 0x000fee0003800000 */
.L_x_272:
[----:B------:R-:W-:-:S04]  /*0c10*/  IADD3 R22, P0, PT, R24, -0x1, RZ ;  /* 0xffffffff18167810 */ /* 0x000fc80007f1e0ff */
[----:B------:R-:W-:-:S09]  /*0c20*/  IADD3.X R21, PT, PT, R23, -0x1, RZ, P0, !PT ;  /* 0xffffffff17157810 */ /* 0x000fd200007fe4ff */
.L_x_274:
[----:B------:R-:W-:Y:S05]  /*0c30*/  BSYNC.RECONVERGENT B3 ;  /* 0x0000000000037941 */ /* 0x000fea0003800200 */
.L_x_271:
[----:B------:R-:W-:-:S04]  /*0c40*/  ISETP.GT.U32.AND P0, PT, R13, R22, PT ;  /* 0x000000160d00720c */ /* 0x000fc80003f04070 */
[----:B------:R-:W-:-:S13]  /*0c50*/  ISETP.GT.AND.EX P0, PT, R20, R21, PT, P0 ;  /* 0x000000151400720c */ /* 0x000fda0003f04300 */
[----:B------:R-:W-:Y:S05]  /*0c60*/  @!P0 BRA `(.L_x_275) ;  /* 0xfffffffc00348947 */ /* 0x000fea000383ffff */
[----:B------:R-:W-:-:S07]  /*0c70*/  IMAD.MOV.U32 R19, RZ, RZ, RZ ;  /* 0x000000ffff137224 */ /* 0x000fce00078e00ff */
.L_x_267:
[----:B------:R-:W-:Y:S05]  /*0c80*/  BSYNC.RECONVERGENT B0 ;  /* 0x0000000000007941 */ /* 0x000fea0003800200 */
.L_x_261:
[----:B------:R-:W-:Y:S02]  /*0c90*/  IADD3 R8, P0, PT, R8, 0x1, RZ ;  /* 0x0000000108087810 */ /* 0x000fe40007f1e0ff */
[----:B------:R-:W-:-:S03]  /*0ca0*/  IADD3 R10, P1, PT, R19, R10, RZ ;  /* 0x0000000a130a7210 */ /* 0x000fc60007f3e0ff */
[----:B------:R-:W-:Y:S01]  /*0cb0*/  IMAD.X R9, RZ, RZ, R9, P0 ;  /* 0x000000ffff097224 */ /* 0x000fe200000e0609 */
[----:B------:R-:W-:Y:S01]  /*0cc0*/  ISETP.GE.U32.AND P0, PT, R8, UR6, PT ;  /* 0x0000000608007c0c */ /* 0x000fe2000bf06070 */
[----:B------:R-:W-:-:S03]  /*0cd0*/  IMAD.X R11, R12, 0x1, R11, P1 ;  /* 0x000000010c0b7824 */ /* 0x000fc600008e060b */
[----:B------:R-:W-:-:S13]  /*0ce0*/  ISETP.GE.AND.EX P0, PT, R9, UR7, PT, P0 ;  /* 0x0000000709007c0c */ /* 0x000fda000bf06300 */
[----:B------:R-:W-:Y:S05]  /*0cf0*/  @!P0 BRA `(.L_x_276) ;  /* 0xfffffff400e88947 */ /* 0x000fea000383ffff */
.L_x_260:
[----:B0-----:R-:W-:Y:S05]  /*0d00*/  BSYNC.RECONVERGENT B1 ;  /* 0x0000000000017941 */ /* 0x001fea0003800200 */
.L_x_259:
[----:B------:R-:W-:Y:S05]  /*0d10*/  WARPSYNC.ALL ;  /* 0x0000000000007948 */ /* 0x000fea0003800000 */
[----:B------:R-:W0:Y:S02]  /*0d20*/  LDCU.64 UR4, c[0x0][0x3a0] ;  /* 0x00007400ff0477ac */ /* 0x000e240008000a00 */
[----:B0-----:R-:W-:-:S04]  /*0d30*/  LEA R2, P0, R0, UR4, 0x3 ;  /* 0x0000000400027c11 */ /* 0x001fc8000f8018ff */
[----:B------:R-:W-:-:S05]  /*0d40*/  LEA.HI.X R3, R0, UR5, RZ, 0x3, P0 ;  /* 0x0000000500037c11 */ /* 0x000fca00080f1cff */
[----:B------:R-:W-:Y:S01]  /*0d50*/  STG.E.64 desc[UR8][R2.64], R10 ;  /* 0x0000000a02007986 */ /* 0x000fe2000c101b08 */
[----:B------:R-:W-:Y:S05]  /*0d60*/  EXIT ;  /* 0x000000000000794d */ /* 0x000fea0003800000 */
.L_x_277:
        /* <DEDUP_REMOVED lines=9> */
.L_x_380:


//--------------------- .text._Z3doiPxS_S_xxx     --------------------------
	.section	.text._Z3doiPxS_S_xxx,"ax",@progbits
	.align	128
        .global         _Z3doiPxS_S_xxx
        .type           _Z3doiPxS_S_xxx,@function
        .size           _Z3doiPxS_S_xxx,(.L_x_375 - _Z3doiPxS_S_xxx)
        .other          _Z3doiPxS_S_xxx,@"STO_CUDA_ENTRY STV_DEFAULT"
_Z3doiPxS_S_xxx:
.text._Z3doiPxS_S_xxx:
[----:B------:R-:W0:Y:S01]  /*0000*/  LDC R1, c[0x0][0x37c] ;  /* 0x0000df00ff017b82 */ /* 0x000e220000000800 */
[----:B------:R-:W1:Y:S01]  /*0010*/  S2R R2, SR_CTAID.X ;  /* 0x0000000000027919 */ /* 0x000e620000002500 */
[----:B------:R-:W2:Y:S01]  /*0020*/  LDCU.64 UR4, c[0x0][0x3a0] ;  /* 0x00007400ff0477ac */ /* 0x000ea20008000a00 */
[----:B0-----:R-:W-:Y:S01]  /*0030*/  VIADD R1, R1, 0xffffffe0 ;  /* 0xffffffe001017836 */ /* 0x001fe20000000000 */
[----:B------:R-:W1:Y:S01]  /*0040*/  S2R R3, SR_TID.X ;  /* 0x0000000000037919 */ /* 0x000e620000002100 */
[----:B------:R-:W0:Y:S01]  /*0050*/  LDCU UR7, c[0x0][0x2fc] ;  /* 0x00005f80ff0777ac */ /* 0x000e220008000800 */
[----:B------:R-:W1:Y:S01]  /*0060*/  LDCU UR8, c[0x0][0x360] ;  /* 0x00006c00ff0877ac */ /* 0x000e620008000800 */
[----:B------:R-:W3:Y:S01]  /*0070*/  LDCU UR6, c[0x0][0x2f8] ;  /* 0x00005f00ff0677ac */ /* 0x000ee20008000800 */
[----:B--2---:R-:W-:-:S04]  /*0080*/  ULEA.HI UR4, UP0, UR5, UR4, URZ, 0x1 ;  /* 0x0000000405047291 */ /* 0x004fc8000f8108ff */
[----:B------:R-:W-:-:S04]  /*0090*/  UIADD3.X UR5, UPT, UPT, URZ, UR5, URZ, UP0, !UPT ;  /* 0x00000005ff057290 */ /* 0x000fc800087fe4ff */
[----:B------:R-:W-:Y:S02]  /*00a0*/  USHF.R.S64 UR4, UR4, 0x1, UR5 ;  /* 0x0000000104047899 */ /* 0x000fe40008001005 */
[----:B------:R-:W-:Y:S01]  /*00b0*/  USHF.R.S32.HI UR5, URZ, 0x1, UR5 ;  /* 0x00000001ff057899 */ /* 0x000fe20008011405 */
[----:B---3--:R-:W-:-:S05]  /*00c0*/  IADD3 R19, P1, PT, R1, UR6, RZ ;  /* 0x0000000601137c10 */ /* 0x008fca000ff3e0ff */
[----:B------:R-:W-:Y:S02]  /*00d0*/  IMAD.U32 R0, RZ, RZ, UR5 ;  /* 0x00000005ff007e24 */ /* 0x000fe4000f8e00ff */
[----:B-1----:R-:W-:Y:S02]  /*00e0*/  IMAD R2, R2, UR8, R3 ;  /* 0x0000000802027c24 */ /* 0x002fe4000f8e0203 */
[----:B0-----:R-:W-:-:S03]  /*00f0*/  IMAD.X R18, RZ, RZ, UR7, P1 ;  /* 0x00000007ff127e24 */ /* 0x001fc600088e06ff */
[----:B------:R-:W-:-:S04]  /*0100*/  ISETP.LT.U32.AND P0, PT, R2, UR4, PT ;  /* 0x0000000402007c0c */ /* 0x000fc8000bf01070 */
[----:B------:R-:W-:-:S13]  /*0110*/  ISETP.GT.AND.EX P0, PT, R0, RZ, PT, P0 ;  /* 0x000000ff0000720c */ /* 0x000fda0003f04300 */
[----:B------:R-:W-:Y:S05]  /*0120*/  @!P0 EXIT ;  /* 0x000000000000894d */ /* 0x000fea0003800000 */
[----:B------:R-:W0:Y:S01]  /*0130*/  LDCU.64 UR4, c[0x0][0x3a8] ;  /* 0x00007500ff0477ac */ /* 0x000e220008000a00 */
[----:B------:R-:W1:Y:S01]  /*0140*/  LDCU.64 UR36, c[0x0][0x358] ;  /* 0x00006b00ff2477ac */ /* 0x000e620008000a00 */
[----:B0-----:R-:W-:-:S04]  /*0150*/  UISETP.NE.U32.AND UP0, UPT, UR4, 0x2, UPT ;  /* 0x000000020400788c */ /* 0x001fc8000bf05070 */
[----:B------:R-:W-:-:S09]  /*0160*/  UISETP.NE.AND.EX UP0, UPT, UR5, URZ, UPT, UP0 ;  /* 0x000000ff0500728c */ /* 0x000fd2000bf05300 */
[----:B-1----:R-:W-:Y:S05]  /*0170*/  BRA.U UP0, `(.L_x_278) ;  /* 0x00000001001c7547 */ /* 0x002fea000b800000 */
[----:B------:R-:W0:Y:S01]  /*0180*/  LDCU.64 UR4, c[0x0][0x388] ;  /* 0x00007100ff0477ac */ /* 0x000e220008000a00 */
[----:B------:R-:W-:Y:S01]  /*0190*/  IMAD.MOV.U32 R3, RZ, RZ, 0x0 ;  /* 0x00000000ff037424 */ /* 0x000fe200078e00ff */
[----:B0-----:R-:W-:-:S04]  /*01a0*/  LEA R4, P0, R2, UR4, 0x3 ;  /* 0x0000000402047c11 */ /* 0x001fc8000f8018ff */
[----:B------:R-:W-:Y:S01]  /*01b0*/  LEA.HI.X R5, R2, UR5, RZ, 0x3, P0 ;  /* 0x0000000502057c11 */ /* 0x000fe200080f1cff */
[----:B------:R-:W-:-:S05]  /*01c0*/  IMAD.MOV.U32 R2, RZ, RZ, 0x1 ;  /* 0x00000001ff027424 */ /* 0x000fca00078e00ff */
[----:B------:R-:W-:Y:S01]  /*01d0*/  STG.E.64 desc[UR36][R4.64], R2 ;  /* 0x0000000204007986 */ /* 0x000fe2000c101b24 */
[----:B------:R-:W-:Y:S05]  /*01e0*/  EXIT ;  /* 0x000000000000794d */ /* 0x000fea0003800000 */
.L_x_278:
[----:B------:R-:W-:Y:S01]  /*01f0*/  IMAD.MOV.U32 R8, RZ, RZ, 0x10 ;  /* 0x00000010ff087424 */ /* 0x000fe200078e00ff */
[----:B------:R-:W-:Y:S01]  /*0200*/  MOV R0, 0x0 ;  /* 0x0000000000007802 */ /* 0x000fe20000000f00 */
[----:B------:R-:W-:Y:S02]  /*0210*/  IMAD.MOV.U32 R9, RZ, RZ, 0x0 ;  /* 0x00000000ff097424 */ /* 0x000fe400078e00ff */
[----:B------:R-:W-:Y:S01]  /*0220*/  IMAD.MOV.U32 R4, RZ, RZ, 0x80 ;  /* 0x00000080ff047424 */ /* 0x000fe200078e00ff */
[----:B------:R0:W1:Y:S01]  /*0230*/  LDC.64 R6, c[0x4][R0] ;  /* 0x0100000000067b82 */ /* 0x0000620000000a00 */
[----:B------:R-:W-:Y:S01]  /*0240*/  IMAD.MOV.U32 R5, RZ, RZ, RZ ;  /* 0x000000ffff057224 */ /* 0x000fe200078e00ff */
[----:B------:R0:W-:Y:S06]  /*0250*/  STL.64 [R1+0x10], R8 ;  /* 0x0000100801007387 */ /* 0x0001ec0000100a00 */
[----:B------:R-:W-:-:S07]  /*0260*/  LEPC R20, `(.L_x_279) ;  /* 0x000000001014794e */ /* 0x000fce0000000000 */
[----:B01----:R-:W-:Y:S05]  /*0270*/  CALL.ABS.NOINC R6 ;  /* 0x0000000006007343 */ /* 0x003fea0003c00000 */
.L_x_279:
[----:B------:R-:W0:Y:S01]  /*0280*/  LDCU.64 UR4, c[0x0][0x390] ;  /* 0x00007200ff0477ac */ /* 0x000e220008000a00 */
[----:B------:R-:W-:Y:S01]  /*0290*/  STL.64 [R1], R4 ;  /* 0x0000000401007387 */ /* 0x000fe20000100a00 */
[----:B------:R-:W1:Y:S01]  /*02a0*/  LDC.64 R12, c[0x0][0x3a8] ;  /* 0x0000ea00ff0c7b82 */ /* 0x000e620000000a00 */
[----:B0-----:R-:W-:-:S04]  /*02b0*/  LEA R14, P0, R2, UR4, 0x4 ;  /* 0x00000004020e7c11 */ /* 0x001fc8000f8020ff */
[----:B------:R-:W-:-:S05]  /*02c0*/  LEA.HI.X R15, R2, UR5, RZ, 0x4, P0 ;  /* 0x00000005020f7c11 */ /* 0x000fca00080f24ff */
[----:B------:R-:W2:Y:S01]  /*02d0*/  LDG.E.64 R16, desc[UR36][R14.64] ;  /* 0x000000240e107981 */ /* 0x000ea2000c1e1b00 */
[----:B------:R-:W-:Y:S01]  /*02e0*/  IADD3 R8, P0, PT, R4, 0x10, RZ ;  /* 0x0000001004087810 */ /* 0x000fe20007f1e0ff */
[----:B------:R-:W-:Y:S02]  /*02f0*/  IMAD.MOV.U32 R10, RZ, RZ, 0x2 ;  /* 0x00000002ff0a7424 */ /* 0x000fe400078e00ff */
[----:B--2---:R0:W-:Y:S04]  /*0300*/  ST.E.64 desc[UR36][R4.64], R16 ;  /* 0x0000001004007985 */ /* 0x0041e8000c101b24 */
[----:B------:R-:W2:Y:S01]  /*0310*/  LDG.E.64 R6, desc[UR36][R14.64+0x8] ;  /* 0x000008240e067981 */ /* 0x000ea2000c1e1b00 */
[----:B------:R-:W-:Y:S01]  /*0320*/  IMAD.X R9, RZ, RZ, R5, P0 ;  /* 0x000000ffff097224 */ /* 0x000fe200000e0605 */
[----:B-1----:R-:W-:Y:S01]  /*0330*/  ISETP.GE.U32.AND P0, PT, R12, 0x3, PT ;  /* 0x000000030c00780c */ /* 0x002fe20003f06070 */
[----:B------:R-:W-:-:S03]  /*0340*/  IMAD.MOV.U32 R11, RZ, RZ, 0x0 ;  /* 0x00000000ff0b7424 */ /* 0x000fc600078e00ff */
[----:B------:R-:W-:Y:S01]  /*0350*/  ISETP.GE.AND.EX P0, PT, R13, RZ, PT, P0 ;  /* 0x000000ff0d00720c */ /* 0x000fe20003f06300 */
[----:B0-----:R-:W-:Y:S02]  /*0360*/  IMAD.MOV.U32 R17, RZ, RZ, R4 ;  /* 0x000000ffff117224 */ /* 0x001fe400078e0004 */
[----:B------:R-:W-:Y:S01]  /*0370*/  IMAD.MOV.U32 R16, RZ, RZ, R5 ;  /* 0x000000ffff107224 */ /* 0x000fe200078e0005 */
[----:B--2---:R0:W-:Y:S04]  /*0380*/  ST.E.64 desc[UR36][R4.64+0x8], R6 ;  /* 0x0000080604007985 */ /* 0x0041e8000c101b24 */
[----:B------:R0:W-:Y:S04]  /*0390*/  STL.64 [R1+0x8], R8 ;  /* 0x0000080801007387 */ /* 0x0001e80000100a00 */
[----:B------:R0:W-:Y:S01]  /*03a0*/  STL.64 [R1+0x18], R10 ;  /* 0x0000180a01007387 */ /* 0x0001e20000100a00 */
[----:B------:R-:W-:Y:S05]  /*03b0*/  @!P0 BRA `(.L_x_280) ;  /* 0x0000001800d48947 */ /* 0x000fea0003800000 */
[----:B------:R-:W-:Y:S01]  /*03c0*/  IADD3 R0, P1, PT, R12, -0x3, RZ ;  /* 0xfffffffd0c007810 */ /* 0x000fe20007f3e0ff */
[----:B0-----:R-:W-:Y:S02]  /*03d0*/  IMAD.MOV.U32 R4, RZ, RZ, R8 ;  /* 0x000000ffff047224 */ /* 0x001fe400078e0008 */
[----:B------:R-:W-:Y:S01]  /*03e0*/  IMAD.MOV.U32 R5, RZ, RZ, R9 ;  /* 0x000000ffff057224 */ /* 0x000fe200078e0009 */
[----:B------:R-:W-:Y:S01]  /*03f0*/  ISETP.GE.U32.AND P0, PT, R0, 0x3, PT ;  /* 0x000000030000780c */ /* 0x000fe20003f06070 */
[----:B------:R-:W-:Y:S01]  /*0400*/  IMAD.MOV.U32 R3, RZ, RZ, RZ ;  /* 0x000000ffff037224 */ /* 0x000fe200078e00ff */
[----:B------:R-:W-:Y:S01]  /*0410*/  IADD3.X R0, PT, PT, R13, -0x1, RZ, P1, !PT ;  /* 0xffffffff0d007810 */ /* 0x000fe20000ffe4ff */
[----:B------:R-:W-:Y:S01]  /*0420*/  IMAD.MOV.U32 R24, RZ, RZ, 0x10 ;  /* 0x00000010ff187424 */ /* 0x000fe200078e00ff */
[----:B------:R-:W-:Y:S01]  /*0430*/  IADD3 R26, P1, PT, R12, -0x2, RZ ;  /* 0xfffffffe0c1a7810 */ /* 0x000fe20007f3e0ff */
[----:B------:R-:W-:Y:S01]  /*0440*/  IMAD.MOV.U32 R25, RZ, RZ, RZ ;  /* 0x000000ffff197224 */ /* 0x000fe200078e00ff */
[----:B------:R-:W-:Y:S01]  /*0450*/  ISETP.GE.U32.AND.EX P0, PT, R0, RZ, PT, P0 ;  /* 0x000000ff0000720c */ /* 0x000fe20003f06100 */
[----:B------:R-:W-:Y:S01]  /*0460*/  IMAD.MOV.U32 R0, RZ, RZ, 0x2 ;  /* 0x00000002ff007424 */ /* 0x000fe200078e00ff */
[----:B------:R-:W-:Y:S01]  /*0470*/  LOP3.LUT R29, R26, 0x3, RZ, 0xc0, !PT ;  /* 0x000000031a1d7812 */ /* 0x000fe200078ec0ff */
[----:B------:R-:W-:-:S02]  /*0480*/  IMAD.MOV.U32 R22, RZ, RZ, R17 ;  /* 0x000000ffff167224 */ /* 0x000fc400078e0011 */
[----:B------:R-:W-:-:S08]  /*0490*/  IMAD.MOV.U32 R23, RZ, RZ, R16 ;  /* 0x000000ffff177224 */ /* 0x000fd000078e0010 */
[----:B------:R-:W-:Y:S05]  /*04a0*/  @!P0 BRA `(.L_x_281) ;  /* 0x0000000c00bc8947 */ /* 0x000fea0003800000 */
[----:B------:R-:W-:Y:S01]  /*04b0*/  BSSY.RECONVERGENT B7, `(.L_x_281) ;  /* 0x00000ee000077945 */ /* 0x000fe20003800200 */
[----:B------:R-:W-:Y:S01]  /*04c0*/  IADD3.X R27, PT, PT, R13, -0x1, RZ, P1, !PT ;  /* 0xffffffff0d1b7810 */ /* 0x000fe20000ffe4ff */
[----:B------:R-:W-:Y:S02]  /*04d0*/  IMAD.MOV.U32 R28, RZ, RZ, RZ ;  /* 0x000000ffff1c7224 */ /* 0x000fe400078e00ff */
[----:B------:R-:W-:Y:S02]  /*04e0*/  IMAD.MOV.U32 R30, RZ, RZ, RZ ;  /* 0x000000ffff1e7224 */ /* 0x000fe400078e00ff */
[----:B------:R-:W-:Y:S02]  /*04f0*/  IMAD.MOV.U32 R0, RZ, RZ, 0x2 ;  /* 0x00000002ff007424 */ /* 0x000fe400078e00ff */
[----:B------:R-:W-:Y:S02]  /*0500*/  IMAD.MOV.U32 R3, RZ, RZ, RZ ;  /* 0x000000ffff037224 */ /* 0x000fe400078e00ff */
[----:B------:R-:W-:-:S02]  /*0510*/  IMAD.MOV.U32 R24, RZ, RZ, 0x10 ;  /* 0x00000010ff187424 */ /* 0x000fc400078e00ff */
[----:B------:R-:W-:Y:S02]  /*0520*/  IMAD.MOV.U32 R25, RZ, RZ, RZ ;  /* 0x000000ffff197224 */ /* 0x000fe400078e00ff */
[----:B------:R-:W-:Y:S02]  /*0530*/  IMAD.MOV.U32 R22, RZ, RZ, R17 ;  /* 0x000000ffff167224 */ /* 0x000fe400078e0011 */
[----:B------:R-:W-:-:S07]  /*0540*/  IMAD.MOV.U32 R23, RZ, RZ, R16 ;  /* 0x000000ffff177224 */ /* 0x000fce00078e0010 */
.L_x_310:
[----:B------:R-:W-:Y:S01]  /*0550*/  IADD3 R31, P0, PT, R4, -R17, RZ ;  /* 0x80000011041f7210 */ /* 0x000fe20007f1e0ff */
[----:B------:R-:W-:Y:S04]  /*0560*/  BSSY.RECONVERGENT B6, `(.L_x_282) ;  /* 0x000002f000067945 */ /* 0x000fe80003800200 */
[----:B------:R-:W-:-:S05]  /*0570*/  IMAD.X R32, R5, 0x1, ~R16, P0 ;  /* 0x0000000105207824 */ /* 0x000fca00000e0e10 */
[--C-:B------:R-:W-:Y:S02]  /*0580*/  SHF.R.S64 R33, R31, 0x3, R32.reuse ;  /* 0x000000031f217819 */ /* 0x100fe40000001020 */
[----:B------:R-:W-:Y:S02]  /*0590*/  SHF.R.S32.HI R34, RZ, 0x3, R32 ;  /* 0x00000003ff227819 */ /* 0x000fe40000011420 */
[----:B------:R-:W-:-:S04]  /*05a0*/  ISETP.GE.U32.AND P0, PT, R33, R24, PT ;  /* 0x000000182100720c */ /* 0x000fc80003f06070 */
[----:B------:R-:W-:-:S13]  /*05b0*/  ISETP.GE.U32.AND.EX P0, PT, R34, R25, PT, P0 ;  /* 0x000000192200720c */ /* 0x000fda0003f06100 */
[----:B------:R-:W-:Y:S05]  /*05c0*/  @!P0 BRA `(.L_x_283) ;  /* 0x0000000000a08947 */ /* 0x000fea0003800000 */
[----:B------:R-:W-:Y:S01]  /*05d0*/  MOV R0, 0x0 ;  /* 0x0000000000007802 */ /* 0x000fe20000000f00 */
[C---:B------:R-:W-:Y:S01]  /*05e0*/  IMAD.SHL.U32 R4, R24.reuse, 0x10, RZ ;  /* 0x0000001018047824 */ /* 0x040fe200078e00ff */
[----:B------:R-:W-:Y:S02]  /*05f0*/  SHF.L.U64.HI R5, R24, 0x4, R25 ;  /* 0x0000000418057819 */ /* 0x000fe40000010219 */
[----:B------:R0:W1:Y:S05]  /*0600*/  LDC.64 R6, c[0x4][R0] ;  /* 0x0100000000067b82 */ /* 0x00006a0000000a00 */
[----:B------:R-:W-:-:S07]  /*0610*/  LEPC R20, `(.L_x_284) ;  /* 0x000000001014794e */ /* 0x000fce0000000000 */
[----:B01----:R-:W-:Y:S05]  /*0620*/  CALL.ABS.NOINC R6 ;  /* 0x0000000006007343 */ /* 0x003fea0003c00000 */
.L_x_284:
[----:B------:R-:W-:Y:S01]  /*0630*/  ISETP.NE.U32.AND P0, PT, R31, RZ, PT ;  /* 0x000000ff1f00720c */ /* 0x000fe20003f05070 */
[----:B------:R-:W-:Y:S01]  /*0640*/  BSSY.RECONVERGENT B0, `(.L_x_285) ;  /* 0x0000013000007945 */ /* 0x000fe20003800200 */
[----:B------:R-:W-:Y:S01]  /*0650*/  IMAD.MOV.U32 R22, RZ, RZ, R4 ;  /* 0x000000ffff167224 */ /* 0x000fe200078e0004 */
[----:B------:R-:W-:Y:S01]  /*0660*/  MOV R0, 0x8 ;  /* 0x0000000800007802 */ /* 0x000fe20000000f00 */
[----:B------:R-:W-:Y:S01]  /*0670*/  IMAD.MOV.U32 R23, RZ, RZ, R5 ;  /* 0x000000ffff177224 */ /* 0x000fe200078e0005 */
[----:B------:R-:W-:-:S13]  /*0680*/  ISETP.NE.AND.EX P0, PT, R32, RZ, PT, P0 ;  /* 0x000000ff2000720c */ /* 0x000fda0003f05300 */
[----:B------:R-:W-:Y:S05]  /*0690*/  @!P0 BRA `(.L_x_286) ;  /* 0x0000000000348947 */ /* 0x000fea0003800000 */
[----:B------:R-:W-:Y:S02]  /*06a0*/  IMAD.MOV.U32 R3, RZ, RZ, RZ ;  /* 0x000000ffff037224 */ /* 0x000fe400078e00ff */
[----:B------:R-:W-:-:S07]  /*06b0*/  IMAD.MOV.U32 R8, RZ, RZ, RZ ;  /* 0x000000ffff087224 */ /* 0x000fce00078e00ff */
.L_x_287:
[----:B------:R-:W-:-:S05]  /*06c0*/  IADD3 R4, P0, PT, R3, R17, RZ ;  /* 0x0000001103047210 */ /* 0x000fca0007f1e0ff */
[----:B0-----:R-:W-:-:S06]  /*06d0*/  IMAD.X R5, R8, 0x1, R16, P0 ;  /* 0x0000000108057824 */ /* 0x001fcc00000e0610 */
[----:B------:R-:W2:Y:S01]  /*06e0*/  LD.E.U8 R5, desc[UR36][R4.64] ;  /* 0x0000002404057980 */ /* 0x000ea2000c101100 */
[----:B------:R-:W-:-:S05]  /*06f0*/  IADD3 R6, P0, PT, R3, R22, RZ ;  /* 0x0000001603067210 */ /* 0x000fca0007f1e0ff */
[----:B------:R-:W-:Y:S01]  /*0700*/  IMAD.X R7, R8, 0x1, R23, P0 ;  /* 0x0000000108077824 */ /* 0x000fe200000e0617 */
[----:B------:R-:W-:-:S05]  /*0710*/  IADD3 R3, P0, PT, R3, 0x1, RZ ;  /* 0x0000000103037810 */ /* 0x000fca0007f1e0ff */
[----:B------:R-:W-:Y:S01]  /*0720*/  IMAD.X R8, RZ, RZ, R8, P0 ;  /* 0x000000ffff087224 */ /* 0x000fe200000e0608 */
[----:B------:R-:W-:-:S04]  /*0730*/  ISETP.GE.U32.AND P0, PT, R3, R31, PT ;  /* 0x0000001f0300720c */ /* 0x000fc80003f06070 */
[----:B------:R-:W-:Y:S01]  /*0740*/  ISETP.GE.U32.AND.EX P0, PT, R8, R32, PT, P0 ;  /* 0x000000200800720c */ /* 0x000fe20003f06100 */
[----:B--2---:R0:W-:-:S12]  /*0750*/  ST.E.U8 desc[UR36][R6.64], R5 ;  /* 0x0000000506007985 */ /* 0x0041d8000c101124 */
[----:B------:R-:W-:Y:S05]  /*0760*/  @!P0 BRA `(.L_x_287) ;  /* 0xfffffffc00d48947 */ /* 0x000fea000383ffff */
.L_x_286:
[----:B------:R-:W-:Y:S05]  /*0770*/  BSYNC.RECONVERGENT B0 ;  /* 0x0000000000007941 */ /* 0x000fea0003800200 */
.L_x_285:
[----:B0-----:R0:W1:Y:S01]  /*0780*/  LDC.64 R6, c[0x4][R0] ;  /* 0x0100000000067b82 */ /* 0x0010620000000a00 */
[C---:B------:R-:W-:Y:S01]  /*0790*/  SHF.L.U64.HI R25, R24.reuse, 0x1, R25 ;  /* 0x0000000118197819 */ /* 0x040fe20000010219 */
[----:B------:R-:W-:Y:S02]  /*07a0*/  IMAD.SHL.U32 R24, R24, 0x2, RZ ;  /* 0x0000000218187824 */ /* 0x000fe400078e00ff */
[----:B------:R-:W-:Y:S02]  /*07b0*/  IMAD.MOV.U32 R4, RZ, RZ, R17 ;  /* 0x000000ffff047224 */ /* 0x000fe400078e0011 */
[----:B------:R-:W-:-:S07]  /*07c0*/  IMAD.MOV.U32 R5, RZ, RZ, R16 ;  /* 0x000000ffff057224 */ /* 0x000fce00078e0010 */
[----:B------:R-:W-:-:S07]  /*07d0*/  LEPC R20, `(.L_x_288) ;  /* 0x000000001014794e */ /* 0x000fce0000000000 */
[----:B01----:R-:W-:Y:S05]  /*07e0*/  CALL.ABS.NOINC R6 ;  /* 0x0000000006007343 */ /* 0x003fea0003c00000 */
.L_x_288:
[----:B------:R-:W-:Y:S01]  /*07f0*/  IADD3 R4, P0, PT, R31, R22, RZ ;  /* 0x000000161f047210 */ /* 0x000fe20007f1e0ff */
[----:B------:R-:W-:Y:S02]  /*0800*/  IMAD.MOV.U32 R0, RZ, RZ, R33 ;  /* 0x000000ffff007224 */ /* 0x000fe400078e0021 */
[----:B------:R-:W-:Y:S02]  /*0810*/  IMAD.MOV.U32 R3, RZ, RZ, R34 ;  /* 0x000000ffff037224 */ /* 0x000fe400078e0022 */
[----:B------:R-:W-:Y:S02]  /*0820*/  IMAD.MOV.U32 R17, RZ, RZ, R22 ;  /* 0x000000ffff117224 */ /* 0x000fe400078e0016 */
[--C-:B------:R-:W-:Y:S02]  /*0830*/  IMAD.MOV.U32 R16, RZ, RZ, R23.reuse ;  /* 0x000000ffff107224 */ /* 0x100fe400078e0017 */
[----:B------:R-:W-:-:S07]  /*0840*/  IMAD.X R5, R32, 0x1, R23, P0 ;  /* 0x0000000120057824 */ /* 0x000fce00000e0617 */
.L_x_283:
[----:B------:R-:W-:Y:S05]  /*0850*/  BSYNC.RECONVERGENT B6 ;  /* 0x0000000000067941 */ /* 0x000fea0003800200 */
.L_x_282:
[----:B------:R-:W-:Y:S01]  /*0860*/  IADD3 R8, P0, PT, R4, 0x8, RZ ;  /* 0x0000000804087810 */ /* 0x000fe20007f1e0ff */
[----:B------:R0:W-:Y:S01]  /*0870*/  ST.E.64 desc[UR36][R4.64], RZ ;  /* 0x000000ff04007985 */ /* 0x0001e2000c101b24 */
[----:B------:R-:W-:Y:S01]  /*0880*/  IADD3 R0, P1, PT, R0, 0x1, RZ ;  /* 0x0000000100007810 */ /* 0x000fe20007f3e0ff */
[----:B------:R-:W-:Y:S02]  /*0890*/  BSSY.RECONVERGENT B6, `(.L_x_289) ;  /* 0x0000032000067945 */ /* 0x000fe40003800200 */
[----:B------:R-:W-:Y:S01]  /*08a0*/  IMAD.X R9, RZ, RZ, R5, P0 ;  /* 0x000000ffff097224 */ /* 0x000fe200000e0605 */
[----:B------:R-:W-:Y:S01]  /*08b0*/  IADD3 R31, P0, PT, R8, -R17, RZ ;  /* 0x80000011081f7210 */ /* 0x000fe20007f1e0ff */
[----:B------:R-:W-:-:S04]  /*08c0*/  IMAD.X R6, RZ, RZ, R3, P1 ;  /* 0x000000ffff067224 */ /* 0x000fc800008e0603 */
[----:B------:R-:W-:-:S05]  /*08d0*/  IMAD.X R32, R9, 0x1, ~R16, P0 ;  /* 0x0000000109207824 */ /* 0x000fca00000e0e10 */
[--C-:B------:R-:W-:Y:S02]  /*08e0*/  SHF.R.S64 R33, R31, 0x3, R32.reuse ;  /* 0x000000031f217819 */ /* 0x100fe40000001020 */
[----:B------:R-:W-:Y:S02]  /*08f0*/  SHF.R.S32.HI R34, RZ, 0x3, R32 ;  /* 0x00000003ff227819 */ /* 0x000fe40000011420 */
[----:B------:R-:W-:-:S04]  /*0900*/  ISETP.GE.U32.AND P0, PT, R33, R24, PT ;  /* 0x000000182100720c */ /* 0x000fc80003f06070 */
[----:B------:R-:W-:-:S13]  /*0910*/  ISETP.GE.U32.AND.EX P0, PT, R34, R25, PT, P0 ;  /* 0x000000192200720c */ /* 0x000fda0003f06100 */
[----:B0-----:R-:W-:Y:S05]  /*0920*/  @!P0 BRA `(.L_x_290) ;  /* 0x0000000000a08947 */ /* 0x001fea0003800000 */
[----:B------:R-:W-:Y:S01]  /*0930*/  MOV R0, 0x0 ;  /* 0x0000000000007802 */ /* 0x000fe20000000f00 */
[C---:B------:R-:W-:Y:S01]  /*0940*/  IMAD.SHL.U32 R4, R24.reuse, 0x10, RZ ;  /* 0x0000001018047824 */ /* 0x040fe200078e00ff */
[----:B------:R-:W-:Y:S02]  /*0950*/  SHF.L.U64.HI R5, R24, 0x4, R25 ;  /* 0x0000000418057819 */ /* 0x000fe40000010219 */
[----:B------:R0:W1:Y:S05]  /*0960*/  LDC.64 R6, c[0x4][R0] ;  /* 0x0100000000067b82 */ /* 0x00006a0000000a00 */
[----:B------:R-:W-:-:S07]  /*0970*/  LEPC R20, `(.L_x_291) ;  /* 0x000000001014794e */ /* 0x000fce0000000000 */
[----:B01----:R-:W-:Y:S05]  /*0980*/  CALL.ABS.NOINC R6 ;  /* 0x0000000006007343 */ /* 0x003fea0003c00000 */
.L_x_291:
        /* <DEDUP_REMOVED lines=9> */
.L_x_294:
        /* <DEDUP_REMOVED lines=11> */
.L_x_293:
[----:B------:R-:W-:Y:S05]  /*0ad0*/  BSYNC.RECONVERGENT B0 ;  /* 0x0000000000007941 */ /* 0x000fea0003800200 */
.L_x_292:
[----:B0-----:R0:W1:Y:S01]  /*0ae0*/  LDC.64 R6, c[0x4][R0] ;  /* 0x0100000000067b82 */ /* 0x0010620000000a00 */
[C---:B------:R-:W-:Y:S01]  /*0af0*/  SHF.L.U64.HI R25, R24.reuse, 0x1, R25 ;  /* 0x0000000118197819 */ /* 0x040fe20000010219 */
[----:B------:R-:W-:Y:S02]  /*0b00*/  IMAD.SHL.U32 R24, R24, 0x2, RZ ;  /* 0x0000000218187824 */ /* 0x000fe400078e00ff */
[----:B------:R-:W-:Y:S02]  /*0b10*/  IMAD.MOV.U32 R4, RZ, RZ, R17 ;  /* 0x000000ffff047224 */ /* 0x000fe400078e0011 */
[----:B------:R-:W-:-:S07]  /*0b20*/  IMAD.MOV.U32 R5, RZ, RZ, R16 ;  /* 0x000000ffff057224 */ /* 0x000fce00078e0010 */
[----:B------:R-:W-:-:S07]  /*0b30*/  LEPC R20, `(.L_x_295) ;  /* 0x000000001014794e */ /* 0x000fce0000000000 */
[----:B01----:R-:W-:Y:S05]  /*0b40*/  CALL.ABS.NOINC R6 ;  /* 0x0000000006007343 */ /* 0x003fea0003c00000 */
.L_x_295:
[----:B------:R-:W-:Y:S01]  /*0b50*/  IADD3 R8, P0, PT, R31, R22, RZ ;  /* 0x000000161f087210 */ /* 0x000fe20007f1e0ff */
[----:B------:R-:W-:Y:S02]  /*0b60*/  IMAD.MOV.U32 R0, RZ, RZ, R33 ;  /* 0x000000ffff007224 */ /* 0x000fe400078e0021 */
[----:B------:R-:W-:Y:S02]  /*0b70*/  IMAD.MOV.U32 R6, RZ, RZ, R34 ;  /* 0x000000ffff067224 */ /* 0x000fe400078e0022 */
[----:B------:R-:W-:Y:S02]  /*0b80*/  IMAD.MOV.U32 R17, RZ, RZ, R22 ;  /* 0x000000ffff117224 */ /* 0x000fe400078e0016 */
[--C-:B------:R-:W-:Y:S02]  /*0b90*/  IMAD.MOV.U32 R16, RZ, RZ, R23.reuse ;  /* 0x000000ffff107224 */ /* 0x100fe400078e0017 */
[----:B------:R-:W-:-:S07]  /*0ba0*/  IMAD.X R9, R32, 0x1, R23, P0 ;  /* 0x0000000120097824 */ /* 0x000fce00000e0617 */
.L_x_290:
[----:B------:R-:W-:Y:S05]  /*0bb0*/  BSYNC.RECONVERGENT B6 ;  /* 0x0000000000067941 */ /* 0x000fea0003800200 */
.L_x_289:
[----:B------:R-:W-:Y:S01]  /*0bc0*/  IADD3 R10, P0, PT, R8, 0x8, RZ ;  /* 0x00000008080a7810 */ /* 0x000fe20007f1e0ff */
[----:B------:R-:W-:Y:S01]  /*0bd0*/  IMAD.MOV.U32 R4, RZ, RZ, R8 ;  /* 0x000000ffff047224 */ /* 0x000fe200078e0008 */
[----:B------:R-:W-:Y:S01]  /*0be0*/  IADD3 R0, P1, PT, R0, 0x1, RZ ;  /* 0x0000000100007810 */ /* 0x000fe20007f3e0ff */
[--C-:B------:R-:W-:Y:S01]  /*0bf0*/  IMAD.MOV.U32 R5, RZ, RZ, R9.reuse ;  /* 0x000000ffff057224 */ /* 0x100fe200078e0009 */
[----:B------:R-:W-:Y:S01]  /*0c00*/  BSSY.RECONVERGENT B6, `(.L_x_296) ;  /* 0x0000033000067945 */ /* 0x000fe20003800200 */
[----:B------:R-:W-:Y:S01]  /*0c10*/  IMAD.X R11, RZ, RZ, R9, P0 ;  /* 0x000000ffff0b7224 */ /* 0x000fe200000e0609 */
[----:B------:R-:W-:Y:S01]  /*0c20*/  IADD3 R31, P0, PT, R10, -R17, RZ ;  /* 0x800000110a1f7210 */ /* 0x000fe20007f1e0ff */
[----:B------:R-:W-:Y:S01]  /*0c30*/  IMAD.X R6, RZ, RZ, R6, P1 ;  /* 0x000000ffff067224 */ /* 0x000fe200008e0606 */
[----:B------:R0:W-:Y:S03]  /*0c40*/  ST.E.64 desc[UR36][R4.64], RZ ;  /* 0x000000ff04007985 */ /* 0x0001e6000c101b24 */
        /* <DEDUP_REMOVED lines=12> */
.L_x_298:
        /* <DEDUP_REMOVED lines=9> */
.L_x_301:
        /* <DEDUP_REMOVED lines=11> */
.L_x_300:
[----:B------:R-:W-:Y:S05]  /*0e50*/  BSYNC.RECONVERGENT B0 ;  /* 0x0000000000007941 */ /* 0x000fea0003800200 */
.L_x_299:
[----:B0-----:R0:W1:Y:S01]  /*0e60*/  LDC.64 R6, c[0x4][R0] ;  /* 0x0100000000067b82 */ /* 0x0010620000000a00 */
[C---:B------:R-:W-:Y:S01]  /*0e70*/  SHF.L.U64.HI R25, R24.reuse, 0x1, R25 ;  /* 0x0000000118197819 */ /* 0x040fe20000010219 */
[----:B------:R-:W-:Y:S02]  /*0e80*/  IMAD.SHL.U32 R24, R24, 0x2, RZ ;  /* 0x0000000218187824 */ /* 0x000fe400078e00ff */
[----:B------:R-:W-:Y:S02]  /*0e90*/  IMAD.MOV.U32 R4, RZ, RZ, R17 ;  /* 0x000000ffff047224 */ /* 0x000fe400078e0011 */
[----:B------:R-:W-:-:S07]  /*0ea0*/  IMAD.MOV.U32 R5, RZ, RZ, R16 ;  /* 0x000000ffff057224 */ /* 0x000fce00078e0010 */
[----:B------:R-:W-:-:S07]  /*0eb0*/  LEPC R20, `(.L_x_302) ;  /* 0x000000001014794e */ /* 0x000fce0000000000 */
[----:B01----:R-:W-:Y:S05]  /*0ec0*/  CALL.ABS.NOINC R6 ;  /* 0x0000000006007343 */ /* 0x003fea0003c00000 */
.L_x_302:
[----:B------:R-:W-:Y:S01]  /*0ed0*/  IADD3 R10, P0, PT, R31, R22, RZ ;  /* 0x000000161f0a7210 */ /* 0x000fe20007f1e0ff */
[----:B------:R-:W-:Y:S02]  /*0ee0*/  IMAD.MOV.U32 R0, RZ, RZ, R33 ;  /* 0x000000ffff007224 */ /* 0x000fe400078e0021 */
[----:B------:R-:W-:Y:S02]  /*0ef0*/  IMAD.MOV.U32 R6, RZ, RZ, R34 ;  /* 0x000000ffff067224 */ /* 0x000fe400078e0022 */
[----:B------:R-:W-:Y:S02]  /*0f00*/  IMAD.MOV.U32 R17, RZ, RZ, R22 ;  /* 0x000000ffff117224 */ /* 0x000fe400078e0016 */
[--C-:B------:R-:W-:Y:S02]  /*0f10*/  IMAD.MOV.U32 R16, RZ, RZ, R23.reuse ;  /* 0x000000ffff107224 */ /* 0x100fe400078e0017 */
[----:B------:R-:W-:-:S07]  /*0f20*/  IMAD.X R11, R32, 0x1, R23, P0 ;  /* 0x00000001200b7824 */ /* 0x000fce00000e0617 */
.L_x_297:
[----:B------:R-:W-:Y:S05]  /*0f30*/  BSYNC.RECONVERGENT B6 ;  /* 0x0000000000067941 */ /* 0x000fea0003800200 */
.L_x_296:
        /* <DEDUP_REMOVED lines=21> */
.L_x_305:
        /* <DEDUP_REMOVED lines=9> */
.L_x_308:
        /* <DEDUP_REMOVED lines=11> */
.L_x_307:
[----:B------:R-:W-:Y:S05]  /*11d0*/  BSYNC.RECONVERGENT B0 ;  /* 0x0000000000007941 */ /* 0x000fea0003800200 */
.L_x_306:
[----:B0-----:R0:W1:Y:S01]  /*11e0*/  LDC.64 R6, c[0x4][R0] ;  /* 0x0100000000067b82 */ /* 0x0010620000000a00 */
[C---:B------:R-:W-:Y:S01]  /*11f0*/  SHF.L.U64.HI R25, R24.reuse, 0x1, R25 ;  /* 0x0000000118197819 */ /* 0x040fe20000010219 */
[----:B------:R-:W-:Y:S02]  /*1200*/  IMAD.SHL.U32 R24, R24, 0x2, RZ ;  /* 0x0000000218187824 */ /* 0x000fe400078e00ff */
[----:B------:R-:W-:Y:S02]  /*1210*/  IMAD.MOV.U32 R4, RZ, RZ, R17 ;  /* 0x000000ffff047224 */ /* 0x000fe400078e0011 */
[----:B------:R-:W-:-:S07]  /*1220*/  IMAD.MOV.U32 R5, RZ, RZ, R16 ;  /* 0x000000ffff057224 */ /* 0x000fce00078e0010 */
[----:B------:R-:W-:-:S07]  /*1230*/  LEPC R20, `(.L_x_309) ;  /* 0x000000001014794e */ /* 0x000fce0000000000 */
[----:B01----:R-:W-:Y:S05]  /*1240*/  CALL.ABS.NOINC R6 ;  /* 0x0000000006007343 */ /* 0x003fea0003c00000 */
.L_x_309:
[----:B------:R-:W-:Y:S01]  /*1250*/  IADD3 R8, P0, PT, R31, R22, RZ ;  /* 0x000000161f087210 */ /* 0x000fe20007f1e0ff */
[----:B------:R-:W-:Y:S02]  /*1260*/  IMAD.MOV.U32 R0, RZ, RZ, R33 ;  /* 0x000000ffff007224 */ /* 0x000fe400078e0021 */
[----:B------:R-:W-:Y:S02]  /*1270*/  IMAD.MOV.U32 R6, RZ, RZ, R34 ;  /* 0x000000ffff067224 */ /* 0x000fe400078e0022 */
[----:B------:R-:W-:Y:S02]  /*1280*/  IMAD.MOV.U32 R17, RZ, RZ, R22 ;  /* 0x000000ffff117224 */ /* 0x000fe400078e0016 */
[--C-:B------:R-:W-:Y:S02]  /*1290*/  IMAD.MOV.U32 R16, RZ, RZ, R23.reuse ;  /* 0x000000ffff107224 */ /* 0x100fe400078e0017 */
[----:B------:R-:W-:-:S07]  /*12a0*/  IMAD.X R9, R32, 0x1, R23, P0 ;  /* 0x0000000120097824 */ /* 0x000fce00000e0617 */
.L_x_304:
[----:B------:R-:W-:Y:S05]  /*12b0*/  BSYNC.RECONVERGENT B6 ;  /* 0x0000000000067941 */ /* 0x000fea0003800200 */
.L_x_303:
[----:B------:R-:W-:Y:S01]  /*12c0*/  IADD3 R28, P1, PT, R28, 0x4, RZ ;  /* 0x000000041c1c7810 */ /* 0x000fe20007f3e0ff */
[----:B------:R-:W-:Y:S01]  /*12d0*/  IMAD.MOV.U32 R4, RZ, RZ, R8 ;  /* 0x000000ffff047224 */ /* 0x000fe200078e0008 */
[----:B------:R-:W-:Y:S01]  /*12e0*/  LOP3.LUT R3, R26, 0xfffffffc, RZ, 0xc0, !PT ;  /* 0xfffffffc1a037812 */ /* 0x000fe200078ec0ff */
[----:B------:R-:W-:Y:S01]  /*12f0*/  IMAD.MOV.U32 R5, RZ, RZ, R9 ;  /* 0x000000ffff057224 */ /* 0x000fe200078e0009 */
[----:B------:R-:W-:Y:S01]  /*1300*/  IADD3 R0, P2, PT, R0, 0x1, RZ ;  /* 0x0000000100007810 */ /* 0x000fe20007f5e0ff */
[----:B------:R-:W-:Y:S01]  /*1310*/  IMAD.X R30, RZ, RZ, R30, P1 ;  /* 0x000000ffff1e7224 */ /* 0x000fe200008e061e */
[----:B------:R-:W-:Y:S02]  /*1320*/  ISETP.NE.U32.AND P0, PT, R28, R3, PT ;  /* 0x000000031c00720c */ /* 0x000fe40003f05070 */
[----:B------:R0:W-:Y:S01]  /*1330*/  ST.E.64 desc[UR36][R4.64], RZ ;  /* 0x000000ff04007985 */ /* 0x0001e2000c101b24 */
[----:B------:R-:W-:Y:S01]  /*1340*/  IMAD.X R3, RZ, RZ, R6, P2 ;  /* 0x000000ffff037224 */ /* 0x000fe200010e0606 */
[----:B------:R-:W-:-:S02]  /*1350*/  ISETP.NE.AND.EX P0, PT, R30, R27, PT, P0 ;  /* 0x0000001b1e00720c */ /* 0x000fc40003f05300 */
[----:B0-----:R-:W-:-:S05]  /*1360*/  IADD3 R4, P1, PT, R8, 0x8, RZ ;  /* 0x0000000808047810 */ /* 0x001fca0007f3e0ff */
[----:B------:R-:W-:-:S06]  /*1370*/  IMAD.X R5, RZ, RZ, R9, P1 ;  /* 0x000000ffff057224 */ /* 0x000fcc00008e0609 */
[----:B------:R-:W-:Y:S05]  /*1380*/  @P0 BRA `(.L_x_310) ;  /* 0xfffffff000700947 */ /* 0x000fea000383ffff */
[----:B------:R-:W-:Y:S05]  /*1390*/  BSYNC.RECONVERGENT B7 ;  /* 0x0000000000077941 */ /* 0x000fea0003800200 */
.L_x_281:
[----:B------:R-:W-:-:S04]  /*13a0*/  ISETP.NE.U32.AND P0, PT, R29, RZ, PT ;  /* 0x000000ff1d00720c */ /* 0x000fc80003f05070 */
[----:B------:R-:W-:-:S13]  /*13b0*/  ISETP.NE.AND.EX P0, PT, RZ, RZ, PT, P0 ;  /* 0x000000ffff00720c */ /* 0x000fda0003f05300 */
[----:B------:R-:W-:Y:S05]  /*13c0*/  @!P0 BRA `(.L_x_311) ;  /* 0x0000000800b08947 */ /* 0x000fea0003800000 */
[----:B------:R-:W-:-:S04]  /*13d0*/  ISETP.NE.U32.AND P0, PT, R29, 0x1, PT ;  /* 0x000000011d00780c */ /* 0x000fc80003f05070 */
[----:B------:R-:W-:-:S13]  /*13e0*/  ISETP.NE.AND.EX P0, PT, RZ, RZ, PT, P0 ;  /* 0x000000ffff00720c */ /* 0x000fda0003f05300 */
[----:B------:R-:W-:Y:S05]  /*13f0*/  @!P0 BRA `(.L_x_312) ;  /* 0x0000000400b88947 */ /* 0x000fea0003800000 */
        /* <DEDUP_REMOVED lines=14> */
.L_x_315:
[----:B------:R-:W-:Y:S01]  /*14e0*/  MOV R6, 0x8 ;  /* 0x0000000800067802 */ /* 0x000fe20000000f00 */
[----:B------:R-:W-:Y:S01]  /*14f0*/  BSSY.RECONVERGENT B0, `(.L_x_316) ;  /* 0x0000016000007945 */ /* 0x000fe20003800200 */
[----:B------:R-:W-:Y:S01]  /*1500*/  ISETP.NE.U32.AND P0, PT, R27, RZ, PT ;  /* 0x000000ff1b00720c */ /* 0x000fe20003f05070 */
[----:B------:R-:W-:Y:S01]  /*1510*/  IMAD.MOV.U32 R22, RZ, RZ, R4 ;  /* 0x000000ffff167224 */ /* 0x000fe200078e0004 */
[C---:B------:R-:W-:Y:S01]  /*1520*/  SHF.L.U64.HI R25, R24.reuse, 0x1, R25 ;  /* 0x0000000118197819 */ /* 0x040fe20000010219 */
[----:B------:R-:W-:Y:S01]  /*1530*/  IMAD.SHL.U32 R24, R24, 0x2, RZ ;  /* 0x0000000218187824 */ /* 0x000fe200078e00ff */
[----:B------:R-:W0:Y:S01]  /*1540*/  LDC.64 R6, c[0x4][R6] ;  /* 0x0100000006067b82 */ /* 0x000e220000000a00 */
[----:B------:R-:W-:Y:S01]  /*1550*/  ISETP.NE.AND.EX P0, PT, R26, RZ, PT, P0 ;  /* 0x000000ff1a00720c */ /* 0x000fe20003f05300 */
[----:B------:R-:W-:-:S12]  /*1560*/  IMAD.MOV.U32 R23, RZ, RZ, R5 ;  /* 0x000000ffff177224 */ /* 0x000fd800078e0005 */
[----:B------:R-:W-:Y:S05]  /*1570*/  @!P0 BRA `(.L_x_317) ;  /* 0x0000000000348947 */ /* 0x000fea0003800000 */
[----:B------:R-:W-:Y:S02]  /*1580*/  IMAD.MOV.U32 R0, RZ, RZ, RZ ;  /* 0x000000ffff007224 */ /* 0x000fe400078e00ff */
[----:B------:R-:W-:-:S07]  /*1590*/  IMAD.MOV.U32 R3, RZ, RZ, RZ ;  /* 0x000000ffff037224 */ /* 0x000fce00078e00ff */
.L_x_318:
[----:B------:R-:W-:-:S05]  /*15a0*/  IADD3 R4, P0, PT, R0, R17, RZ ;  /* 0x0000001100047210 */ /* 0x000fca0007f1e0ff */
[----:B-1----:R-:W-:-:S06]  /*15b0*/  IMAD.X R5, R3, 0x1, R16, P0 ;  /* 0x0000000103057824 */ /* 0x002fcc00000e0610 */
        /* <DEDUP_REMOVED lines=9> */
.L_x_317:
[----:B------:R-:W-:Y:S05]  /*1650*/  BSYNC.RECONVERGENT B0 ;  /* 0x0000000000007941 */ /* 0x000fea0003800200 */
.L_x_316:
[----:B------:R-:W-:Y:S02]  /*1660*/  IMAD.MOV.U32 R4, RZ, RZ, R17 ;  /* 0x000000ffff047224 */ /* 0x000fe400078e0011 */
[----:B-1----:R-:W-:-:S07]  /*1670*/  IMAD.MOV.U32 R5, RZ, RZ, R16 ;  /* 0x000000ffff057224 */ /* 0x002fce00078e0010 */
[----:B------:R-:W-:-:S07]  /*1680*/  LEPC R20, `(.L_x_319) ;  /* 0x000000001014794e */ /* 0x000fce0000000000 */
[----:B0-----:R-:W-:Y:S05]  /*1690*/  CALL.ABS.NOINC R6 ;  /* 0x0000000006007343 */ /* 0x001fea0003c00000 */
.L_x_319:
[----:B------:R-:W-:Y:S01]  /*16a0*/  IADD3 R4, P0, PT, R27, R22, RZ ;  /* 0x000000161b047210 */ /* 0x000fe20007f1e0ff */
[----:B------:R-:W-:Y:S02]  /*16b0*/  IMAD.MOV.U32 R0, RZ, RZ, R29 ;  /* 0x000000ffff007224 */ /* 0x000fe400078e001d */
[----:B------:R-:W-:Y:S02]  /*16c0*/  IMAD.MOV.U32 R3, RZ, RZ, R28 ;  /* 0x000000ffff037224 */ /* 0x000fe400078e001c */
[----:B------:R-:W-:Y:S02]  /*16d0*/  IMAD.MOV.U32 R17, RZ, RZ, R22 ;  /* 0x000000ffff117224 */ /* 0x000fe400078e0016 */
[--C-:B------:R-:W-:Y:S02]  /*16e0*/  IMAD.MOV.U32 R16, RZ, RZ, R23.reuse ;  /* 0x000000ffff107224 */ /* 0x100fe400078e0017 */
[----:B------:R-:W-:-:S07]  /*16f0*/  IMAD.X R5, R26, 0x1, R23, P0 ;  /* 0x000000011a057824 */ /* 0x000fce00000e0617 */
.L_x_314:
[----:B------:R-:W-:Y:S05]  /*1700*/  BSYNC.RECONVERGENT B6 ;  /* 0x0000000000067941 */ /* 0x000fea0003800200 */
.L_x_313:
        /* <DEDUP_REMOVED lines=19> */
.L_x_322:
        /* <DEDUP_REMOVED lines=12> */
.L_x_325:
        /* <DEDUP_REMOVED lines=11> */
.L_x_324:
[----:B------:R-:W-:Y:S05]  /*19b0*/  BSYNC.RECONVERGENT B0 ;  /* 0x0000000000007941 */ /* 0x000fea0003800200 */
.L_x_323:
[----:B------:R-:W-:Y:S02]  /*19c0*/  IMAD.MOV.U32 R4, RZ, RZ, R17 ;  /* 0x000000ffff047224 */ /* 0x000fe400078e0011 */
[----:B-1----:R-:W-:-:S07]  /*19d0*/  IMAD.MOV.U32 R5, RZ, RZ, R16 ;  /* 0x000000ffff057224 */ /* 0x002fce00078e0010 */
[----:B------:R-:W-:-:S07]  /*19e0*/  LEPC R20, `(.L_x_326) ;  /* 0x000000001014794e */ /* 0x000fce0000000000 */
[----:B0-----:R-:W-:Y:S05]  /*19f0*/  CALL.ABS.NOINC R6 ;  /* 0x0000000006007343 */ /* 0x001fea0003c00000 */
.L_x_326:
[----:B------:R-:W-:Y:S01]  /*1a00*/  IADD3 R6, P0, PT, R27, R22, RZ ;  /* 0x000000161b067210 */ /* 0x000fe20007f1e0ff */
[----:B------:R-:W-:Y:S02]  /*1a10*/  IMAD.MOV.U32 R0, RZ, RZ, R29 ;  /* 0x000000ffff007224 */ /* 0x000fe400078e001d */
[----:B------:R-:W-:Y:S02]  /*1a20*/  IMAD.MOV.U32 R3, RZ, RZ, R28 ;  /* 0x000000ffff037224 */ /* 0x000fe400078e001c */
[----:B------:R-:W-:Y:S02]  /*1a30*/  IMAD.MOV.U32 R17, RZ, RZ, R22 ;  /* 0x000000ffff117224 */ /* 0x000fe400078e0016 */
[--C-:B------:R-:W-:Y:S02]  /*1a40*/  IMAD.MOV.U32 R16, RZ, RZ, R23.reuse ;  /* 0x000000ffff107224 */ /* 0x100fe400078e0017 */
[----:B------:R-:W-:-:S07]  /*1a50*/  IMAD.X R7, R26, 0x1, R23, P0 ;  /* 0x000000011a077824 */ /* 0x000fce00000e0617 */
.L_x_321:
[----:B------:R-:W-:Y:S05]  /*1a60*/  BSYNC.RECONVERGENT B6 ;  /* 0x0000000000067941 */ /* 0x000fea0003800200 */
.L_x_320:
[----:B------:R-:W-:Y:S01]  /*1a70*/  IMAD.MOV.U32 R4, RZ, RZ, R6 ;  /* 0x000000ffff047224 */ /* 0x000fe200078e0006 */
[----:B------:R-:W-:Y:S01]  /*1a80*/  IADD3 R0, P0, PT, R0, 0x1, RZ ;  /* 0x0000000100007810 */ /* 0x000fe20007f1e0ff */
[----:B------:R-:W-:-:S04]  /*1a90*/  IMAD.MOV.U32 R5, RZ, RZ, R7 ;  /* 0x000000ffff057224 */ /* 0x000fc800078e0007 */
[----:B------:R-:W-:Y:S01]  /*1aa0*/  IMAD.X R3, RZ, RZ, R3, P0 ;  /* 0x000000ffff037224 */ /* 0x000fe200000e0603 */
[----:B------:R0:W-:Y:S02]  /*1ab0*/  ST.E.64 desc[UR36][R4.64], RZ ;  /* 0x000000ff04007985 */ /* 0x0001e4000c101b24 */
[----:B0-----:R-:W-:-:S05]  /*1ac0*/  IADD3 R4, P1, PT, R6, 0x8, RZ ;  /* 0x0000000806047810 */ /* 0x001fca0007f3e0ff */
[----:B------:R-:W-:-:S08]  /*1ad0*/  IMAD.X R5, RZ, RZ, R7, P1 ;  /* 0x000000ffff057224 */ /* 0x000fd000008e0607 */
.L_x_312:
[----:B------:R-:W0:Y:S02]  /*1ae0*/  LDCU UR4, c[0x0][0x3a8] ;  /* 0x00007500ff0477ac */ /* 0x000e240008000800 */
[----:B0-----:R-:W-:-:S04]  /*1af0*/  ULOP3.LUT UR4, UR4, 0x1, URZ, 0xc0, !UPT ;  /* 0x0000000104047892 */ /* 0x001fc8000f8ec0ff */
[----:B------:R-:W-:-:S04]  /*1b00*/  UISETP.NE.U32.AND UP0, UPT, UR4, 0x1, UPT ;  /* 0x000000010400788c */ /* 0x000fc8000bf05070 */
[----:B------:R-:W-:-:S09]  /*1b10*/  UISETP.NE.U32.AND.EX UP0, UPT, URZ, URZ, UPT, UP0 ;  /* 0x000000ffff00728c */ /* 0x000fd2000bf05100 */
[----:B------:R-:W-:Y:S05]  /*1b20*/  BRA.U UP0, `(.L_x_311) ;  /* 0x0000000100d87547 */ /* 0x000fea000b800000 */
        /* <DEDUP_REMOVED lines=14> */
.L_x_329:
[----:B------:R-:W-:Y:S01]  /*1c10*/  MOV R6, 0x8 ;  /* 0x0000000800067802 */ /* 0x000fe20000000f00 */
[----:B------:R-:W-:Y:S01]  /*1c20*/  BSSY.RECONVERGENT B0, `(.L_x_330) ;  /* 0x0000014000007945 */ /* 0x000fe20003800200 */
[----:B------:R-:W-:Y:S01]  /*1c30*/  ISETP.NE.U32.AND P0, PT, R29, RZ, PT ;  /* 0x000000ff1d00720c */ /* 0x000fe20003f05070 */
[----:B------:R-:W-:Y:S02]  /*1c40*/  IMAD.MOV.U32 R22, RZ, RZ, R4 ;  /* 0x000000ffff167224 */ /* 0x000fe400078e0004 */
[----:B------:R-:W-:Y:S01]  /*1c50*/  IMAD.MOV.U32 R23, RZ, RZ, R5 ;  /* 0x000000ffff177224 */ /* 0x000fe200078e0005 */
[----:B------:R-:W0:Y:S01]  /*1c60*/  LDC.64 R6, c[0x4][R6] ;  /* 0x0100000006067b82 */ /* 0x000e220000000a00 */
[----:B------:R-:W-:-:S13]  /*1c70*/  ISETP.NE.AND.EX P0, PT, R28, RZ, PT, P0 ;  /* 0x000000ff1c00720c */ /* 0x000fda0003f05300 */
[----:B------:R-:W-:Y:S05]  /*1c80*/  @!P0 BRA `(.L_x_331) ;  /* 0x0000000000348947 */ /* 0x000fea0003800000 */
[----:B------:R-:W-:Y:S02]  /*1c90*/  IMAD.MOV.U32 R0, RZ, RZ, RZ ;  /* 0x000000ffff007224 */ /* 0x000fe400078e00ff */
[----:B------:R-:W-:-:S07]  /*1ca0*/  IMAD.MOV.U32 R3, RZ, RZ, RZ ;  /* 0x000000ffff037224 */ /* 0x000fce00078e00ff */
.L_x_332:
        /* <DEDUP_REMOVED lines=11> */
.L_x_331:
[----:B------:R-:W-:Y:S05]  /*1d60*/  BSYNC.RECONVERGENT B0 ;  /* 0x0000000000007941 */ /* 0x000fea0003800200 */
.L_x_330:
[----:B------:R-:W-:Y:S02]  /*1d70*/  IMAD.MOV.U32 R4, RZ, RZ, R17 ;  /* 0x000000ffff047224 */ /* 0x000fe400078e0011 */
[----:B-1----:R-:W-:-:S07]  /*1d80*/  IMAD.MOV.U32 R5, RZ, RZ, R16 ;  /* 0x000000ffff057224 */ /* 0x002fce00078e0010 */
[----:B------:R-:W-:-:S07]  /*1d90*/  LEPC R20, `(.L_x_333) ;  /* 0x000000001014794e */ /* 0x000fce0000000000 */
[----:B0-----:R-:W-:Y:S05]  /*1da0*/  CALL.ABS.NOINC R6 ;  /* 0x0000000006007343 */ /* 0x001fea0003c00000 */
.L_x_333:
[----:B------:R-:W-:Y:S01]  /*1db0*/  IADD3 R4, P0, PT, R29, R22, RZ ;  /* 0x000000161d047210 */ /* 0x000fe20007f1e0ff */
[----:B------:R-:W-:Y:S01]  /*1dc0*/  IMAD.MOV.U32 R0, RZ, RZ, R27 ;  /* 0x000000ffff007224 */ /* 0x000fe200078e001b */
[----:B------:R-:W-:Y:S01]  /*1dd0*/  SHF.L.U64.HI R25, R24, 0x1, R25 ;  /* 0x0000000118197819 */ /* 0x000fe20000010219 */
[----:B------:R-:W-:Y:S02]  /*1de0*/  IMAD.MOV.U32 R3, RZ, RZ, R26 ;  /* 0x000000ffff037224 */ /* 0x000fe400078e001a */
[----:B------:R-:W-:Y:S02]  /*1df0*/  IMAD.MOV.U32 R17, RZ, RZ, R22 ;  /* 0x000000ffff117224 */ /* 0x000fe400078e0016 */
[--C-:B------:R-:W-:Y:S02]  /*1e00*/  IMAD.MOV.U32 R16, RZ, RZ, R23.reuse ;  /* 0x000000ffff107224 */ /* 0x100fe400078e0017 */
[----:B------:R-:W-:Y:S02]  /*1e10*/  IMAD.X R5, R28, 0x1, R23, P0 ;  /* 0x000000011c057824 */ /* 0x000fe400000e0617 */
[----:B------:R-:W-:-:S07]  /*1e20*/  IMAD.SHL.U32 R24, R24, 0x2, RZ ;  /* 0x0000000218187824 */ /* 0x000fce00078e00ff */
.L_x_328:
[----:B------:R-:W-:Y:S05]  /*1e30*/  BSYNC.RECONVERGENT B6 ;  /* 0x0000000000067941 */ /* 0x000fea0003800200 */
.L_x_327:
[----:B------:R0:W-:Y:S01]  /*1e40*/  ST.E.64 desc[UR36][R4.64], RZ ;  /* 0x000000ff04007985 */ /* 0x0001e2000c101b24 */
[----:B------:R-:W-:-:S05]  /*1e50*/  IADD3 R0, P1, PT, R0, 0x1, RZ ;  /* 0x0000000100007810 */ /* 0x000fca0007f3e0ff */
[----:B------:R-:W-:Y:S01]  /*1e60*/  IMAD.X R3, RZ, RZ, R3, P1 ;  /* 0x000000ffff037224 */ /* 0x000fe200008e0603 */
[----:B0-----:R-:W-:-:S05]  /*1e70*/  IADD3 R4, P0, PT, R4, 0x8, RZ ;  /* 0x0000000804047810 */ /* 0x001fca0007f1e0ff */
[----:B------:R-:W-:-:S08]  /*1e80*/  IMAD.X R5, RZ, RZ, R5, P0 ;  /* 0x000000ffff057224 */ /* 0x000fd000000e0605 */
.L_x_311:
[----:B------:R-:W0:Y:S02]  /*1e90*/  LDCU UR4, c[0x0][0x2f8] ;  /* 0x00005f00ff0477ac */ /* 0x000e240008000800 */
[----:B0-----:R-:W-:-:S05]  /*1ea0*/  VIADD R7, R19, -UR4 ;  /* 0x8000000413077c36 */ /* 0x001fca0008000000 */
[----:B------:R0:W-:Y:S04]  /*1eb0*/  STL.64 [R7+0x8], R4 ;  /* 0x0000080407007387 */ /* 0x0001e80000100a00 */
[----:B------:R1:W-:Y:S04]  /*1ec0*/  STL.64 [R7+0x10], R24 ;  /* 0x0000101807007387 */ /* 0x0003e80000100a00 */
[----:B------:R1:W-:Y:S01]  /*1ed0*/  STL.64 [R7], R22 ;  /* 0x0000001607007387 */ /* 0x0003e20000100a00 */
[----:B0-----:R-:W-:Y:S02]  /*1ee0*/  IMAD.MOV.U32 R4, RZ, RZ, R0 ;  /* 0x000000ffff047224 */ /* 0x001fe400078e0000 */
[----:B------:R-:W-:-:S05]  /*1ef0*/  IMAD.MOV.U32 R5, RZ, RZ, R3 ;  /* 0x000000ffff057224 */ /* 0x000fca00078e0003 */
[----:B------:R1:W-:Y:S02]  /*1f00*/  STL.64 [R7+0x18], R4 ;  /* 0x0000180407007387 */ /* 0x0003e40000100a00 */
.L_x_280:
[----:B------:R-:W2:Y:S01]  /*1f10*/  LDCU.64 UR4, c[0x0][0x380] ;  /* 0x00007000ff0477ac */ /* 0x000ea20008000a00 */
[----:B0-----:R-:W-:Y:S01]  /*1f20*/  IMAD.MOV.U32 R6, RZ, RZ, R19 ;  /* 0x000000ffff067224 */ /* 0x001fe200078e0013 */
[----:B------:R-:W-:Y:S01]  /*1f30*/  MOV R20, 0x2040 ;  /* 0x0000204000147802 */ /* 0x000fe20000000f00 */
[----:B-1----:R-:W-:Y:S01]  /*1f40*/  IMAD.MOV.U32 R7, RZ, RZ, R18 ;  /* 0x000000ffff077224 */ /* 0x002fe200078e0012 */
[----:B------:R-:W0:Y:S01]  /*1f50*/  LDCU.64 UR6, c[0x0][0x3a8] ;  /* 0x00007500ff0677ac */ /* 0x000e220008000a00 */
[----:B------:R-:W-:Y:S02]  /*1f60*/  IMAD.MOV.U32 R10, RZ, RZ, 0x2 ;  /* 0x00000002ff0a7424 */ /* 0x000fe400078e00ff */
[----:B------:R-:W-:Y:S01]  /*1f70*/  IMAD.MOV.U32 R11, RZ, RZ, RZ ;  /* 0x000000ffff0b7224 */ /* 0x000fe200078e00ff */
[----:B------:R-:W1:Y:S01]  /*1f80*/  LDCU.64 UR8, c[0x0][0x3a0] ;  /* 0x00007400ff0877ac */ /* 0x000e620008000a00 */
[----:B------:R-:W-:Y:S01]  /*1f90*/  IMAD.MOV.U32 R21, RZ, RZ, 0x0 ;  /* 0x00000000ff157424 */ /* 0x000fe200078e00ff */
[----:B------:R-:W3:Y:S01]  /*1fa0*/  LDCU.64 UR10, c[0x0][0x390] ;  /* 0x00007200ff0a77ac */ /* 0x000ee20008000a00 */
[----:B--2---:R-:W-:-:S02]  /*1fb0*/  IMAD.U32 R4, RZ, RZ, UR4 ;  /* 0x00000004ff047e24 */ /* 0x004fc4000f8e00ff */
[----:B------:R-:W-:Y:S02]  /*1fc0*/  IMAD.U32 R5, RZ, RZ, UR5 ;  /* 0x00000005ff057e24 */ /* 0x000fe4000f8e00ff */
[----:B0-----:R-:W-:Y:S02]  /*1fd0*/  IMAD.U32 R8, RZ, RZ, UR6 ;  /* 0x00000006ff087e24 */ /* 0x001fe4000f8e00ff */
[----:B------:R-:W-:Y:S02]  /*1fe0*/  IMAD.U32 R9, RZ, RZ, UR7 ;  /* 0x00000007ff097e24 */ /* 0x000fe4000f8e00ff */
[----:B-1----:R-:W-:Y:S02]  /*1ff0*/  IMAD.U32 R12, RZ, RZ, UR8 ;  /* 0x00000008ff0c7e24 */ /* 0x002fe4000f8e00ff */
[----:B------:R-:W-:Y:S02]  /*2000*/  IMAD.U32 R13, RZ, RZ, UR9 ;  /* 0x00000009ff0d7e24 */ /* 0x000fe4000f8e00ff */
[----:B---3--:R-:W-:-:S02]  /*2010*/  IMAD.U32 R14, RZ, RZ, UR10 ;  /* 0x0000000aff0e7e24 */ /* 0x008fc4000f8e00ff */
[----:B------:R-:W-:-:S07]  /*2020*/  IMAD.U32 R15, RZ, RZ, UR11 ;  /* 0x0000000bff0f7e24 */ /* 0x000fce000f8e00ff */
[----:B------:R-:W-:Y:S05]  /*2030*/  CALL.REL.NOINC `($_Z3doiPxS_S_xxx$_Z3solPxR11LocalVectorIxExxxxS_) ;  /* 0x0000000000347944 */ /* 0x000fea0003c00000 */
[----:B------:R-:W0:Y:S01]  /*2040*/  LDCU.64 UR4, c[0x0][0x388] ;  /* 0x00007100ff0477ac */ /* 0x000e220008000a00 */
[----:B------:R-:W-:Y:S01]  /*2050*/  IMAD.MOV.U32 R3, RZ, RZ, R5 ;  /* 0x000000ffff037224 */ /* 0x000fe200078e0005 */
[----:B------:R-:W-:Y:S01]  /*2060*/  MOV R0, 0x8 ;  /* 0x0000000800007802 */ /* 0x000fe20000000f00 */
[----:B------:R-:W-:-:S03]  /*2070*/  IMAD.MOV.U32 R5, RZ, RZ, R16 ;  /* 0x000000ffff057224 */ /* 0x000fc600078e0010 */
[----:B------:R1:W2:Y:S01]  /*2080*/  LDC.64 R8, c[0x4][R0] ;  /* 0x0100000000087b82 */ /* 0x0002a20000000a00 */
[----:B0-----:R-:W-:-:S04]  /*2090*/  LEA R6, P0, R2, UR4, 0x3 ;  /* 0x0000000402067c11 */ /* 0x001fc8000f8018ff */
[----:B------:R-:W-:Y:S01]  /*20a0*/  LEA.HI.X R7, R2, UR5, RZ, 0x3, P0 ;  /* 0x0000000502077c11 */ /* 0x000fe200080f1cff */
[----:B------:R-:W-:Y:S02]  /*20b0*/  IMAD.MOV.U32 R2, RZ, RZ, R4 ;  /* 0x000000ffff027224 */ /* 0x000fe400078e0004 */
[----:B------:R-:W-:-:S03]  /*20c0*/  IMAD.MOV.U32 R4, RZ, RZ, R17 ;  /* 0x000000ffff047224 */ /* 0x000fc600078e0011 */
[----:B------:R1:W-:Y:S04]  /*20d0*/  STG.E.64 desc[UR36][R6.64], R2 ;  /* 0x0000000206007986 */ /* 0x0003e8000c101b24 */
[----:B------:R-:W-:-:S07]  /*20e0*/  LEPC R20, `(.L_x_334) ;  /* 0x000000001014794e */ /* 0x000fce0000000000 */
[----:B-12---:R-:W-:Y:S05]  /*20f0*/  CALL.ABS.NOINC R8 ;  /* 0x0000000008007343 */ /* 0x006fea0003c00000 */
.L_x_334:
[----:B------:R-:W-:Y:S05]  /*2100*/  EXIT ;  /* 0x000000000000794d */ /* 0x000fea0003800000 */
        .type           $_Z3doiPxS_S_xxx$_Z3solPxR11LocalVectorIxExxxxS_,@function
        .size           $_Z3doiPxS_S_xxx$_Z3solPxR11LocalVectorIxExxxxS_,(.L_x_375 - $_Z3doiPxS_S_xxx$_Z3solPxR11LocalVectorIxExxxxS_)
$_Z3doiPxS_S_xxx$_Z3solPxR11LocalVectorIxExxxxS_:
[----:B------:R-:W-:-:S05]  /*2110*/  VIADD R1, R1, 0xffffff98 ;  /* 0xffffff9801017836 */ /* 0x000fca0000000000 */
[----:B------:R-:W-:Y:S04]  /*2120*/  STL [R1+0x60], R47 ;  /* 0x0000602f01007387 */ /* 0x000fe80000100800 */
        /* <DEDUP_REMOVED lines=9> */
[----:B------:R0:W-:Y:S04]  /*21c0*/  STL [R1+0x50], R39 ;  /* 0x0000502701007387 */ /* 0x0001e80000100800 */
[----:B------:R1:W-:Y:S04]  /*21d0*/  STL [R1+0x4c], R38 ;  /* 0x00004c2601007387 */ /* 0x0003e80000100800 */
[----:B------:R2:W-:Y:S01]  /*21e0*/  STL [R1+0x44], R36 ;  /* 0x0000442401007387 */ /* 0x0005e20000100800 */
[----:B0-----:R-:W0:Y:S05]  /*21f0*/  BMOV.32.CLEAR R39, B8 ;  /* 0x0000000008277355 */ /* 0x001e2a0000100000 */
[----:B-1----:R-:W1:Y:S05]  /*2200*/  BMOV.32.CLEAR R38, B7 ;  /* 0x0000000007267355 */ /* 0x002e6a0000100000 */
[----:B--2---:R-:W2:Y:S05]  /*2210*/  BMOV.32.CLEAR R36, B6 ;  /* 0x0000000006247355 */ /* 0x004eaa0000100000 */
[----:B------:R3:W-:Y:S04]  /*2220*/  STL [R1+0x34], R28 ;  /* 0x0000341c01007387 */ /* 0x0007e80000100800 */
[----:B------:R4:W-:Y:S04]  /*2230*/  STL [R1+0x30], R27 ;  /* 0x0000301b01007387 */ /* 0x0009e80000100800 */
[----:B------:R5:W-:Y:S01]  /*2240*/  STL [R1+0x2c], R26 ;  /* 0x00002c1a01007387 */ /* 0x000be20000100800 */
[----:B---3--:R-:W-:-:S03]  /*2250*/  IMAD.MOV.U32 R28, RZ, RZ, R4 ;  /* 0x000000ffff1c7224 */ /* 0x008fc600078e0004 */
[----:B------:R3:W-:Y:S01]  /*2260*/  STL [R1+0x28], R25 ;  /* 0x0000281901007387 */ /* 0x0007e20000100800 */
[----:B----4-:R-:W-:-:S03]  /*2270*/  IMAD.MOV.U32 R27, RZ, RZ, R5 ;  /* 0x000000ffff1b7224 */ /* 0x010fc600078e0005 */
[----:B------:R4:W-:Y:S01]  /*2280*/  STL [R1+0x24], R24 ;  /* 0x0000241801007387 */ /* 0x0009e20000100800 */
[----:B-----5:R-:W-:-:S03]  /*2290*/  IMAD.MOV.U32 R26, RZ, RZ, R6 ;  /* 0x000000ffff1a7224 */ /* 0x020fc600078e0006 */
        /* <DEDUP_REMOVED lines=12> */
[----:B------:R5:W-:Y:S01]  /*2360*/  STL [R1], R2 ;  /* 0x0000000201007387 */ /* 0x000be20000100800 */
[----:B---3--:R-:W-:Y:S02]  /*2370*/  IMAD.MOV.U32 R17, RZ, RZ, R13 ;  /* 0x000000ffff117224 */ /* 0x008fe400078e000d */
[----:B----4-:R-:W-:Y:S02]  /*2380*/  IMAD.MOV.U32 R16, RZ, RZ, R14 ;  /* 0x000000ffff107224 */ /* 0x010fe400078e000e */
[----:B-----5:R-:W-:Y:S01]  /*2390*/  IMAD.MOV.U32 R2, RZ, RZ, R15 ;  /* 0x000000ffff027224 */ /* 0x020fe200078e000f */
[----:B------:R-:W-:Y:S01]  /*23a0*/  ISETP.NE.U32.AND P0, PT, R23, R22, PT ;  /* 0x000000161700720c */ /* 0x000fe20003f05070 */
[----:B------:R-:W-:Y:S01]  /*23b0*/  BSSY.RECONVERGENT B8, `(.L_x_335) ;  /* 0x00001d5000087945 */ /* 0x000fe20003800200 */
[----:B------:R-:W-:Y:S02]  /*23c0*/  IMAD.MOV.U32 R29, RZ, RZ, 0x1 ;  /* 0x00000001ff1d7424 */ /* 0x000fe400078e00ff */
[----:B------:R-:W-:Y:S01]  /*23d0*/  ISETP.NE.AND.EX P0, PT, R24, R19, PT, P0 ;  /* 0x000000131800720c */ /* 0x000fe20003f05300 */
[----:B------:R-:W-:-:S12]  /*23e0*/  IMAD.MOV.U32 R30, RZ, RZ, RZ ;  /* 0x000000ffff1e7224 */ /* 0x000fd800078e00ff */
[----:B012---:R-:W-:Y:S05]  /*23f0*/  @!P0 BRA `(.L_x_336) ;  /* 0x0000001c00408947 */ /* 0x007fea0003800000 */
[----:B------:R-:W-:Y:S01]  /*2400*/  IADD3 R3, P1, PT, R23, -0x2, RZ ;  /* 0xfffffffe17037810 */ /* 0x000fe20007f3e0ff */
[----:B------:R-:W0:Y:S01]  /*2410*/  LDCU UR4, c[0x0][0x2f8] ;  /* 0x00005f00ff0477ac */ /* 0x000e220008000800 */
[----:B------:R-:W1:Y:S02]  /*2420*/  LDC.64 R14, c[0x0][0x358] ;  /* 0x0000d600ff0e7b82 */ /* 0x000e640000000a00 */
[----:B------:R-:W-:Y:S02]  /*2430*/  ISETP.GE.U32.AND P0, PT, R3, R22, PT ;  /* 0x000000160300720c */ /* 0x000fe40003f06070 */
[----:B------:R-:W-:-:S04]  /*2440*/  IADD3.X R0, PT, PT, R24, -0x1, RZ, P1, !PT ;  /* 0xffffffff18007810 */ /* 0x000fc80000ffe4ff */
[----:B------:R-:W-:Y:S01]  /*2450*/  ISETP.GE.AND.EX P0, PT, R0, R19, PT, P0 ;  /* 0x000000130000720c */ /* 0x000fe20003f06300 */
[----:B0-----:R-:W-:-:S12]  /*2460*/  VIADD R4, R26, -UR4 ;  /* 0x800000041a047c36 */ /* 0x001fd80008000000 */
[----:B------:R-:W-:Y:S05]  /*2470*/  @!P0 BRA `(.L_x_337) ;  /* 0x0000001000548947 */ /* 0x000fea0003800000 */
[----:B------:R0:W5:Y:S01]  /*2480*/  LDL.64 R8, [R4] ;  /* 0x0000000004087983 */ /* 0x0001620000100a00 */
[----:B------:R-:W-:Y:S01]  /*2490*/  ISETP.GE.AND P0, PT, R17, RZ, PT ;  /* 0x000000ff1100720c */ /* 0x000fe20003f06270 */
[----:B------:R-:W-:Y:S01]  /*24a0*/  BSSY.RECONVERGENT B0, `(.L_x_338) ;  /* 0x0000033000007945 */ /* 0x000fe20003800200 */
[----:B------:R-:W-:Y:S02]  /*24b0*/  IMAD.MOV.U32 R37, RZ, RZ, -0x1 ;  /* 0xffffffffff257424 */ /* 0x000fe400078e00ff */
[----:B------:R-:W-:-:S09]  /*24c0*/  IMAD.MOV.U32 R31, RZ, RZ, -0x1 ;  /* 0xffffffffff1f7424 */ /* 0x000fd200078e00ff */
[----:B0-----:R-:W-:Y:S05]  /*24d0*/  @!P0 BRA `(.L_x_339) ;  /* 0x0000000000bc8947 */ /* 0x001fea0003800000 */
[----:B------:R-:W-:Y:S02]  /*24e0*/  LEA R5, P0, R22, 0xfffffff8, 0x3 ;  /* 0xfffffff816057811 */ /* 0x000fe400078018ff */
[----:B-1----:R-:W-:Y:S02]  /*24f0*/  R2UR UR4, R14 ;  /* 0x000000000e0472ca */ /* 0x002fe400000e0000 */
[----:B------:R-:W-:Y:S02]  /*2500*/  LOP3.LUT R5, R5, 0xfffffff8, RZ, 0xc0, !PT ;  /* 0xfffffff805057812 */ /* 0x000fe400078ec0ff */
[----:B------:R-:W-:Y:S02]  /*2510*/  LEA.HI.X R0, R22, 0xffffffff, R19, 0x3, P0 ;  /* 0xffffffff16007811 */ /* 0x000fe400000f1c13 */
[----:B------:R-:W-:Y:S02]  /*2520*/  R2UR UR5, R15 ;  /* 0x000000000f0572ca */ /* 0x000fe400000e0000 */
[----:B-----5:R-:W-:-:S02]  /*2530*/  IADD3 R4, P0, PT, R5, R8, RZ ;  /* 0x0000000805047210 */ /* 0x020fc40007f1e0ff */
[----:B------:R-:W-:-:S05]  /*2540*/  LOP3.LUT R0, R0, 0x7, RZ, 0xc0, !PT ;  /* 0x0000000700007812 */ /* 0x000fca00078ec0ff */
[----:B------:R-:W-:-:S06]  /*2550*/  IMAD.X R5, R0, 0x1, R9, P0 ;  /* 0x0000000100057824 */ /* 0x000fcc00000e0609 */
[----:B------:R-:W5:Y:S01]  /*2560*/  LD.E.64 R4, desc[UR4][R4.64] ;  /* 0x0000000404047980 */ /* 0x000f62000c101b00 */
[----:B------:R-:W-:Y:S01]  /*2570*/  IADD3 R32, P0, PT, R18, -0x1, RZ ;  /* 0xffffffff12207810 */ /* 0x000fe20007f1e0ff */
[----:B------:R-:W-:Y:S02]  /*2580*/  IMAD.MOV.U32 R29, RZ, RZ, RZ ;  /* 0x000000ffff1d7224 */ /* 0x000fe400078e00ff */
[----:B------:R-:W-:Y:S01]  /*2590*/  IMAD.MOV.U32 R30, RZ, RZ, RZ ;  /* 0x000000ffff1e7224 */ /* 0x000fe200078e00ff */
[----:B------:R-:W-:Y:S01]  /*25a0*/  IADD3.X R33, PT, PT, R17, -0x1, RZ, P0, !PT ;  /* 0xffffffff11217810 */ /* 0x000fe200007fe4ff */
[----:B------:R-:W-:Y:S02]  /*25b0*/  IMAD.MOV.U32 R37, RZ, RZ, -0x1 ;  /* 0xffffffffff257424 */ /* 0x000fe400078e00ff */
[----:B------:R-:W-:Y:S01]  /*25c0*/  IMAD.MOV.U32 R31, RZ, RZ, -0x1 ;  /* 0xffffffffff1f7424 */ /* 0x000fe200078e00ff */
[----:B------:R-:W-:-:S05]  /*25d0*/  LEA.HI R32, P0, R33, R32, RZ, 0x1 ;  /* 0x0000002021207211 */ /* 0x000fca00078108ff */
[----:B------:R-:W-:-:S05]  /*25e0*/  IMAD.X R33, RZ, RZ, R33, P0 ;  /* 0x000000ffff217224 */ /* 0x000fca00000e0621 */
[--C-:B------:R-:W-:Y:S02]  /*25f0*/  SHF.R.S64 R32, R32, 0x1, R33.reuse ;  /* 0x0000000120207819 */ /* 0x100fe40000001021 */
[----:B------:R-:W-:-:S07]  /*2600*/  SHF.R.S32.HI R33, RZ, 0x1, R33 ;  /* 0x00000001ff217819 */ /* 0x000fce0000011421 */
.L_x_340:
[----:B------:R-:W-:Y:S02]  /*2610*/  IADD3 R13, P0, PT, R32, -R29, RZ ;  /* 0x8000001d200d7210 */ /* 0x000fe40007f1e0ff */
[----:B------:R-:W-:Y:S02]  /*2620*/  R2UR UR4, R14 ;  /* 0x000000000e0472ca */ /* 0x000fe400000e0000 */
[----:B------:R-:W-:Y:S01]  /*2630*/  R2UR UR5, R15 ;  /* 0x000000000f0572ca */ /* 0x000fe200000e0000 */
[----:B------:R-:W-:-:S05]  /*2640*/  IMAD.X R12, R33, 0x1, ~R30, P0 ;  /* 0x00000001210c7824 */ /* 0x000fca00000e0e1e */
[----:B------:R-:W-:-:S05]  /*2650*/  LEA.HI R13, P0, R12, R13, RZ, 0x1 ;  /* 0x0000000d0c0d7211 */ /* 0x000fca00078108ff */
[----:B------:R-:W-:-:S05]  /*2660*/  IMAD.X R12, RZ, RZ, R12, P0 ;  /* 0x000000ffff0c7224 */ /* 0x000fca00000e060c */
[--C-:B------:R-:W-:Y:S02]  /*2670*/  SHF.R.S64 R13, R13, 0x1, R12.reuse ;  /* 0x000000010d0d7819 */ /* 0x100fe4000000100c */
[----:B------:R-:W-:Y:S02]  /*2680*/  SHF.R.S32.HI R12, RZ, 0x1, R12 ;  /* 0x00000001ff0c7819 */ /* 0x000fe4000001140c */
[----:B------:R-:W-:-:S05]  /*2690*/  IADD3 R13, P0, PT, R29, R13, RZ ;  /* 0x0000000d1d0d7210 */ /* 0x000fca0007f1e0ff */
[----:B------:R-:W-:Y:S01]  /*26a0*/  IMAD.X R12, R30, 0x1, R12, P0 ;  /* 0x000000011e0c7824 */ /* 0x000fe200000e060c */
[----:B------:R-:W-:-:S04]  /*26b0*/  LEA R6, P0, R13, R16, 0x4 ;  /* 0x000000100d067211 */ /* 0x000fc800078020ff */
[----:B------:R-:W-:-:S06]  /*26c0*/  LEA.HI.X R7, R13, R2, R12, 0x4, P0 ;  /* 0x000000020d077211 */ /* 0x000fcc00000f240c */
[----:B------:R-:W2:Y:S01]  /*26d0*/  LDG.E.64 R6, desc[UR4][R6.64] ;  /* 0x0000000406067981 */ /* 0x000ea2000c1e1b00 */
[C---:B------:R-:W-:Y:S02]  /*26e0*/  IADD3 R0, P2, PT, R13.reuse, 0x1, RZ ;  /* 0x000000010d007810 */ /* 0x040fe40007f5e0ff */
[----:B------:R-:W-:-:S03]  /*26f0*/  IADD3 R10, P1, PT, R13, -0x1, RZ ;  /* 0xffffffff0d0a7810 */ /* 0x000fc60007f3e0ff */
[----:B------:R-:W-:Y:S01]  /*2700*/  IMAD.X R3, RZ, RZ, R12, P2 ;  /* 0x000000ffff037224 */ /* 0x000fe200010e060c */
[----:B------:R-:W-:Y:S02]  /*2710*/  IADD3.X R11, PT, PT, R12, -0x1, RZ, P1, !PT ;  /* 0xffffffff0c0b7810 */ /* 0x000fe40000ffe4ff */
[----:B--2--5:R-:W-:-:S04]  /*2720*/  ISETP.GT.U32.AND P0, PT, R6, R4, PT ;  /* 0x000000040600720c */ /* 0x024fc80003f04070 */
[----:B------:R-:W-:-:S04]  /*2730*/  ISETP.GT.AND.EX P0, PT, R7, R5, PT, P0 ;  /* 0x000000050700720c */ /* 0x000fc80003f04300 */
[----:B------:R-:W-:Y:S02]  /*2740*/  SEL R32, R10, R32, P0 ;  /* 0x000000200a207207 */ /* 0x000fe40000000000 */
[----:B------:R-:W-:Y:S02]  /*2750*/  SEL R29, R29, R0, P0 ;  /* 0x000000001d1d7207 */ /* 0x000fe40000000000 */
[----:B------:R-:W-:Y:S02]  /*2760*/  SEL R33, R11, R33, P0 ;  /* 0x000000210b217207 */ /* 0x000fe40000000000 */
[----:B------:R-:W-:Y:S02]  /*2770*/  SEL R30, R30, R3, P0 ;  /* 0x000000031e1e7207 */ /* 0x000fe40000000000 */
[----:B------:R-:W-:Y:S02]  /*2780*/  ISETP.GT.U32.AND P1, PT, R29, R32, PT ;  /* 0x000000201d00720c */ /* 0x000fe40003f24070 */
[----:B------:R-:W-:-:S02]  /*2790*/  SEL R37, R13, R37, P0 ;  /* 0x000000250d257207 */ /* 0x000fc40000000000 */
[----:B------:R-:W-:Y:S02]  /*27a0*/  ISETP.GT.AND.EX P1, PT, R30, R33, PT, P1 ;  /* 0x000000211e00720c */ /* 0x000fe40003f24310 */
[----:B------:R-:W-:-:S11]  /*27b0*/  SEL R31, R12, R31, P0 ;  /* 0x0000001f0c1f7207 */ /* 0x000fd60000000000 */
[----:B------:R-:W-:Y:S05]  /*27c0*/  @!P1 BRA `(.L_x_340) ;  /* 0xfffffffc00909947 */ /* 0x000fea000383ffff */
.L_x_339:
[----:B------:R-:W-:Y:S05]  /*27d0*/  BSYNC.RECONVERGENT B0 ;  /* 0x0000000000007941 */ /* 0x000fea0003800200 */
.L_x_338:
[----:B------:R-:W-:Y:S01]  /*27e0*/  ISETP.NE.U32.AND P0, PT, R37, -0x1, PT ;  /* 0xffffffff2500780c */ /* 0x000fe20003f05070 */
[----:B------:R-:W-:Y:S01]  /*27f0*/  BSSY.RECONVERGENT B7, `(.L_x_341) ;  /* 0x00000dc000077945 */ /* 0x000fe20003800200 */
[----:B------:R-:W-:Y:S02]  /*2800*/  IMAD.MOV.U32 R29, RZ, RZ, RZ ;  /* 0x000000ffff1d7224 */ /* 0x000fe400078e00ff */
[----:B------:R-:W-:Y:S01]  /*2810*/  ISETP.NE.AND.EX P0, PT, R31, -0x1, PT, P0 ;  /* 0xffffffff1f00780c */ /* 0x000fe20003f05300 */
[----:B------:R-:W-:-:S12]  /*2820*/  IMAD.MOV.U32 R30, RZ, RZ, RZ ;  /* 0x000000ffff1e7224 */ /* 0x000fd800078e00ff */
[----:B------:R-:W-:Y:S05]  /*2830*/  @!P0 BRA `(.L_x_342) ;  /* 0x0000000c005c8947 */ /* 0x000fea0003800000 */
[----:B------:R-:W-:-:S05]  /*2840*/  LEA.HI R0, P0, R17, R18, RZ, 0x1 ;  /* 0x0000001211007211 */ /* 0x000fca00078108ff */
[----:B------:R-:W-:-:S05]  /*2850*/  IMAD.X R3, RZ, RZ, R17, P0 ;  /* 0x000000ffff037224 */ /* 0x000fca00000e0611 */
[--C-:B------:R-:W-:Y:S02]  /*2860*/  SHF.R.S64 R0, R0, 0x1, R3.reuse ;  /* 0x0000000100007819 */ /* 0x100fe40000001003 */
[----:B------:R-:W-:Y:S02]  /*2870*/  SHF.R.S32.HI R4, RZ, 0x1, R3 ;  /* 0x00000001ff047819 */ /* 0x000fe40000011403 */
[----:B------:R-:W-:-:S04]  /*2880*/  ISETP.GE.U32.AND P0, PT, R37, R0, PT ;  /* 0x000000002500720c */ /* 0x000fc80003f06070 */
[----:B------:R-:W-:-:S13]  /*2890*/  ISETP.GE.AND.EX P0, PT, R31, R4, PT, P0 ;  /* 0x000000041f00720c */ /* 0x000fda0003f06300 */
[----:B------:R-:W-:Y:S05]  /*28a0*/  @P0 BRA `(.L_x_342) ;  /* 0x0000000c00400947 */ /* 0x000fea0003800000 */
[----:B------:R-:W-:Y:S02]  /*28b0*/  IMAD.MOV.U32 R29, RZ, RZ, RZ ;  /* 0x000000ffff1d7224 */ /* 0x000fe400078e00ff */
[----:B------:R-:W-:-:S07]  /*28c0*/  IMAD.MOV.U32 R30, RZ, RZ, RZ ;  /* 0x000000ffff1e7224 */ /* 0x000fce00078e00ff */
.L_x_359:
[----:B0-----:R-:W0:Y:S01]  /*28d0*/  LDC.64 R42, c[0x0][0x358] ;  /* 0x0000d600ff2a7b82 */ /* 0x001e220000000a00 */
[----:B-1----:R-:W-:-:S04]  /*28e0*/  LEA R6, P0, R37, R16, 0x4 ;  /* 0x0000001025067211 */ /* 0x002fc800078020ff */
[----:B------:R-:W-:Y:S02]  /*28f0*/  LEA.HI.X R7, R37, R2, R31, 0x4, P0 ;  /* 0x0000000225077211 */ /* 0x000fe400000f241f */
[----:B------:R-:W-:-:S04]  /*2900*/  ISETP.GE.U32.AND P0, PT, R22, 0x1, PT ;  /* 0x000000011600780c */ /* 0x000fc80003f06070 */
[----:B------:R-:W-:Y:S02]  /*2910*/  ISETP.GE.AND.EX P0, PT, R19, RZ, PT, P0 ;  /* 0x000000ff1300720c */ /* 0x000fe40003f06300 */
[----:B0-----:R-:W-:Y:S02]  /*2920*/  R2UR UR4, R42 ;  /* 0x000000002a0472ca */ /* 0x001fe400000e0000 */
[----:B------:R-:W-:Y:S01]  /*2930*/  R2UR UR5, R43 ;  /* 0x000000002b0572ca */ /* 0x000fe200000e0000 */
[----:B------:R-:W-:-:S12]  /*2940*/  BSSY.RECONVERGENT B6, `(.L_x_343) ;  /* 0x00000bd000067945 */ /* 0x000fd80003800200 */
[----:B-----5:R0:W5:Y:S01]  /*2950*/  LDG.E.64 R4, desc[UR4][R6.64] ;  /* 0x0000000406047981 */ /* 0x020162000c1e1b00 */
[----:B------:R-:W-:Y:S05]  /*2960*/  @!P0 BRA `(.L_x_344) ;  /* 0x0000000800408947 */ /* 0x000fea0003800000 */
[----:B------:R-:W-:Y:S02]  /*2970*/  IMAD.MOV.U32 R3, RZ, RZ, RZ ;  /* 0x000000ffff037224 */ /* 0x000fe400078e00ff */
[----:B------:R-:W-:-:S07]  /*2980*/  IMAD.MOV.U32 R0, RZ, RZ, RZ ;  /* 0x000000ffff007224 */ /* 0x000fce00078e00ff */
.L_x_358:
[C---:B------:R-:W-:Y:S01]  /*2990*/  IMAD.SHL.U32 R11, R3.reuse, 0x8, RZ ;  /* 0x00000008030b7824 */ /* 0x040fe200078e00ff */
[----:B------:R-:W-:Y:S02]  /*29a0*/  SHF.L.U64.HI R12, R3, 0x3, R0 ;  /* 0x00000003030c7819 */ /* 0x000fe40000010200 */
[----:B------:R-:W-:Y:S02]  /*29b0*/  R2UR UR4, R42 ;  /* 0x000000002a0472ca */ /* 0x000fe400000e0000 */
[----:B------:R-:W-:Y:S02]  /*29c0*/  LOP3.LUT R11, R11, 0xfffffff8, RZ, 0xc0, !PT ;  /* 0xfffffff80b0b7812 */ /* 0x000fe400078ec0ff */
[----:B------:R-:W-:Y:S02]  /*29d0*/  LOP3.LUT R12, R12, 0x7, RZ, 0xc0, !PT ;  /* 0x000000070c0c7812 */ /* 0x000fe400078ec0ff */
[----:B------:R-:W-:Y:S02]  /*29e0*/  IADD3 R10, P0, PT, R11, R8, RZ ;  /* 0x000000080b0a7210 */ /* 0x000fe40007f1e0ff */
[----:B------:R-:W-:-:S03]  /*29f0*/  R2UR UR5, R43 ;  /* 0x000000002b0572ca */ /* 0x000fc600000e0000 */
[----:B------:R-:W-:Y:S01]  /*2a00*/  IMAD.X R11, R12, 0x1, R9, P0 ;  /* 0x000000010c0b7824 */ /* 0x000fe200000e0609 */
[----:B------:R-:W-:-:S04]  /*2a10*/  ISETP.GE.U32.AND P0, PT, R18, 0x1, PT ;  /* 0x000000011200780c */ /* 0x000fc80003f06070 */
[----:B------:R-:W-:Y:S01]  /*2a20*/  ISETP.GE.AND.EX P0, PT, R17, RZ, PT, P0 ;  /* 0x000000ff1100720c */ /* 0x000fe20003f06300 */
[----:B------:R-:W-:Y:S04]  /*2a30*/  BSSY.RELIABLE B0, `(.L_x_345) ;  /* 0x000007e000007945 */ /* 0x000fe80003800100 */
[----:B-----5:R-:W5:Y:S08]  /*2a40*/  LD.E.64 R10, desc[UR4][R10.64] ;  /* 0x000000040a0a7980 */ /* 0x020f70000c101b00 */
[----:B-1----:R-:W-:Y:S05]  /*2a50*/  @!P0 BRA `(.L_x_346) ;  /* 0x0000000400dc8947 */ /* 0x002fea0003800000 */
[----:B------:R-:W-:Y:S02]  /*2a60*/  IADD3 R40, P0, PT, R18, -0x1, RZ ;  /* 0xffffffff12287810 */ /* 0x000fe40007f1e0ff */
[----:B------:R-:W-:Y:S02]  /*2a70*/  CS2R R34, SRZ ;  /* 0x0000000000227805 */ /* 0x000fe4000001ff00 */
[----:B------:R-:W-:-:S09]  /*2a80*/  IADD3.X R41, PT, PT, R17, -0x1, RZ, P0, !PT ;  /* 0xffffffff11297810 */ /* 0x000fd200007fe4ff */
.L_x_351:
[----:B------:R-:W-:Y:S02]  /*2a90*/  IADD3 R12, P0, PT, -R35, R40, RZ ;  /* 0x00000028230c7210 */ /* 0x000fe40007f1e1ff */
        /* <DEDUP_REMOVED lines=10> */
[----:B------:R-:W-:-:S05]  /*2b40*/  LEA.HI.X R13, R44, R27, R45, 0x4, P0 ;  /* 0x0000001b2c0d7211 */ /* 0x000fca00000f242d */
[----:B-1----:R-:W2:Y:S02]  /*2b50*/  LDG.E.64 R14, desc[UR4][R12.64] ;  /* 0x000000040c0e7981 */ /* 0x002ea4000c1e1b00 */
[----:B--2--5:R-:W-:-:S04]  /*2b60*/  ISETP.NE.U32.AND P0, PT, R14, R10, PT ;  /* 0x0000000a0e00720c */ /* 0x024fc80003f05070 */
[----:B------:R-:W-:-:S13]  /*2b70*/  ISETP.NE.AND.EX P0, PT, R15, R11, PT, P0 ;  /* 0x0000000b0f00720c */ /* 0x000fda0003f05300 */
[----:B------:R-:W-:Y:S05]  /*2b80*/  @P0 BRA `(.L_x_347) ;  /* 0x0000000000180947 */ /* 0x000fea0003800000 */
[----:B------:R-:W-:Y:S02]  /*2b90*/  R2UR UR4, R42 ;  /* 0x000000002a0472ca */ /* 0x000fe400000e0000 */
[----:B------:R-:W-:-:S13]  /*2ba0*/  R2UR UR5, R43 ;  /* 0x000000002b0572ca */ /* 0x000fda00000e0000 */
[----:B------:R-:W2:Y:S02]  /*2bb0*/  LDG.E.64 R32, desc[UR4][R12.64+0x8] ;  /* 0x000008040c207981 */ /* 0x000ea4000c1e1b00 */
[----:B--2---:R-:W-:-:S04]  /*2bc0*/  ISETP.NE.U32.AND P0, PT, R32, R4, PT ;  /* 0x000000042000720c */ /* 0x004fc80003f05070 */
[----:B------:R-:W-:-:S13]  /*2bd0*/  ISETP.NE.AND.EX P0, PT, R33, R5, PT, P0 ;  /* 0x000000052100720c */ /* 0x000fda0003f05300 */
[----:B------:R-:W-:Y:S05]  /*2be0*/  @!P0 BRA `(.L_x_348) ;  /* 0x0000000000748947 */ /* 0x000fea0003800000 */
.L_x_347:
        /* <DEDUP_REMOVED lines=11> */
[----:B------:R-:W-:Y:S02]  /*2ca0*/  R2UR UR4, R42 ;  /* 0x000000002a0472ca */ /* 0x000fe400000e0000 */
[----:B------:R-:W-:-:S13]  /*2cb0*/  R2UR UR5, R43 ;  /* 0x000000002b0572ca */ /* 0x000fda00000e0000 */
        /* <DEDUP_REMOVED lines=11> */
.L_x_350:
[----:B------:R-:W-:Y:S05]  /*2d70*/  BSYNC.RECONVERGENT B1 ;  /* 0x0000000000017941 */ /* 0x000fea0003800200 */
.L_x_349:
[----:B------:R-:W-:-:S04]  /*2d80*/  ISETP.GT.U32.AND P0, PT, R35, R40, PT ;  /* 0x000000282300720c */ /* 0x000fc80003f04070 */
[----:B------:R-:W-:-:S13]  /*2d90*/  ISETP.GT.AND.EX P0, PT, R34, R41, PT, P0 ;  /* 0x000000292200720c */ /* 0x000fda0003f04300 */
[----:B------:R-:W-:Y:S05]  /*2da0*/  @P0 BRA `(.L_x_346) ;  /* 0x0000000400080947 */ /* 0x000fea0003800000 */
[----:B------:R-:W-:Y:S05]  /*2db0*/  BRA `(.L_x_351) ;  /* 0xfffffffc00347947 */ /* 0x000fea000383ffff */
.L_x_348:
[C---:B------:R-:W-:Y:S01]  /*2dc0*/  IMAD.SHL.U32 R13, R3.reuse, 0x8, RZ ;  /* 0x00000008030d7824 */ /* 0x040fe200078e00ff */
[----:B------:R-:W-:Y:S02]  /*2dd0*/  SHF.L.U64.HI R12, R3, 0x3, R0 ;  /* 0x00000003030c7819 */ /* 0x000fe40000010200 */
[C---:B------:R-:W-:Y:S02]  /*2de0*/  R2UR UR6, R42.reuse ;  /* 0x000000002a0672ca */ /* 0x040fe400000e0000 */
[----:B------:R-:W-:Y:S02]  /*2df0*/  LOP3.LUT R13, R13, 0xfffffff8, RZ, 0xc0, !PT ;  /* 0xfffffff80d0d7812 */ /* 0x000fe400078ec0ff */
[C---:B------:R-:W-:Y:S02]  /*2e00*/  R2UR UR7, R43.reuse ;  /* 0x000000002b0772ca */ /* 0x040fe400000e0000 */
[----:B------:R-:W-:Y:S02]  /*2e10*/  R2UR UR4, R42 ;  /* 0x000000002a0472ca */ /* 0x000fe400000e0000 */
[----:B------:R-:W-:-:S02]  /*2e20*/  R2UR UR5, R43 ;  /* 0x000000002b0572ca */ /* 0x000fc400000e0000 */
[----:B------:R-:W-:Y:S02]  /*2e30*/  LOP3.LUT R12, R12, 0x7, RZ, 0xc0, !PT ;  /* 0x000000070c0c7812 */ /* 0x000fe400078ec0ff */
[----:B------:R-:W-:-:S05]  /*2e40*/  IADD3 R14, P0, PT, R13, R8, RZ ;  /* 0x000000080d0e7210 */ /* 0x000fca0007f1e0ff */
[----:B------:R-:W-:Y:S02]  /*2e50*/  IMAD.X R15, R12, 0x1, R9, P0 ;  /* 0x000000010c0f7824 */ /* 0x000fe400000e0609 */
[----:B------:R1:W5:Y:S04]  /*2e60*/  LDG.E.64 R12, desc[UR6][R6.64+0x8] ;  /* 0x00000806060c7981 */ /* 0x000368000c1e1b00 */
[----:B------:R-:W5:Y:S01]  /*2e70*/  LD.E.64 R14, desc[UR4][R14.64] ;  /* 0x000000040e0e7980 */ /* 0x000f62000c101b00 */
[----:B------:R-:W-:Y:S02]  /*2e80*/  IADD3 R46, P0, PT, R18, -0x1, RZ ;  /* 0xffffffff122e7810 */ /* 0x000fe40007f1e0ff */
[----:B------:R-:W-:Y:S02]  /*2e90*/  CS2R R44, SRZ ;  /* 0x00000000002c7805 */ /* 0x000fe4000001ff00 */
[----:B------:R-:W-:-:S09]  /*2ea0*/  IADD3.X R47, PT, PT, R17, -0x1, RZ, P0, !PT ;  /* 0xffffffff112f7810 */ /* 0x000fd200007fe4ff */
.L_x_356:
        /* <DEDUP_REMOVED lines=12> */
[----:B------:R-:W2:Y:S02]  /*2f70*/  LDG.E.64 R34, desc[UR4][R32.64] ;  /* 0x0000000420227981 */ /* 0x000ea4000c1e1b00 */
        /* <DEDUP_REMOVED lines=9> */
.L_x_352:
        /* <DEDUP_REMOVED lines=24> */
.L_x_355:
[----:B------:R-:W-:Y:S05]  /*3190*/  BSYNC.RECONVERGENT B1 ;  /* 0x0000000000017941 */ /* 0x000fea0003800200 */
.L_x_354:
[----:B------:R-:W-:-:S04]  /*31a0*/  ISETP.GT.U32.AND P0, PT, R45, R46, PT ;  /* 0x0000002e2d00720c */ /* 0x000fc80003f04070 */
[----:B------:R-:W-:-:S13]  /*31b0*/  ISETP.GT.AND.EX P0, PT, R44, R47, PT, P0 ;  /* 0x0000002f2c00720c */ /* 0x000fda0003f04300 */
[----:B------:R-:W-:Y:S05]  /*31c0*/  @!P0 BRA `(.L_x_356) ;  /* 0xfffffffc00388947 */ /* 0x000fea000383ffff */
.L_x_346:
[----:B-----5:R-:W-:-:S04]  /*31d0*/  ISETP.GE.U32.AND P0, PT, R10, R4, PT ;  /* 0x000000040a00720c */ /* 0x020fc80003f06070 */
[----:B------:R-:W-:-:S13]  /*31e0*/  ISETP.GE.AND.EX P0, PT, R11, R5, PT, P0 ;  /* 0x000000050b00720c */ /* 0x000fda0003f06300 */
[----:B------:R-:W-:Y:S05]  /*31f0*/  @!P0 BREAK.RELIABLE B0 ;  /* 0x0000000000008942 */ /* 0x000fea0003800100 */
[----:B------:R-:W-:Y:S05]  /*3200*/  @!P0 BRA `(.L_x_357) ;  /* 0x0000000000c08947 */ /* 0x000fea0003800000 */
.L_x_353:
[----:B------:R-:W-:Y:S05]  /*3210*/  BSYNC.RELIABLE B0 ;  /* 0x0000000000007941 */ /* 0x000fea0003800100 */
.L_x_345:
[----:B------:R-:W-:-:S05]  /*3220*/  IADD3 R3, P0, PT, R3, 0x1, RZ ;  /* 0x0000000103037810 */ /* 0x000fca0007f1e0ff */
[----:B------:R-:W-:Y:S01]  /*3230*/  IMAD.X R0, RZ, RZ, R0, P0 ;  /* 0x000000ffff007224 */ /* 0x000fe200000e0600 */
[----:B------:R-:W-:-:S04]  /*3240*/  ISETP.NE.U32.AND P0, PT, R3, R22, PT ;  /* 0x000000160300720c */ /* 0x000fc80003f05070 */
[----:B------:R-:W-:-:S13]  /*3250*/  ISETP.NE.AND.EX P0, PT, R0, R19, PT, P0 ;  /* 0x000000130000720c */ /* 0x000fda0003f05300 */
[----:B------:R-:W-:Y:S05]  /*3260*/  @P0 BRA `(.L_x_358) ;  /* 0xfffffff400c80947 */ /* 0x000fea000383ffff */
.L_x_344:
[----:B------:R-:W2:Y:S01]  /*3270*/  LDCU UR4, c[0x0][0x2f8] ;  /* 0x00005f00ff0477ac */ /* 0x000ea20008000800 */
[C---:B------:R-:W-:Y:S01]  /*3280*/  IMAD.SHL.U32 R35, R22.reuse, 0x8, RZ ;  /* 0x0000000816237824 */ /* 0x040fe200078e00ff */
[----:B------:R-:W-:Y:S02]  /*3290*/  SHF.L.U64.HI R3, R22, 0x3, R19 ;  /* 0x0000000316037819 */ /* 0x000fe40000010213 */
[----:B------:R-:W-:Y:S02]  /*32a0*/  R2UR UR6, R42 ;  /* 0x000000002a0672ca */ /* 0x000fe400000e0000 */
[----:B------:R-:W-:Y:S02]  /*32b0*/  LOP3.LUT R11, R35, 0xfffffff8, RZ, 0xc0, !PT ;  /* 0xfffffff8230b7812 */ /* 0x000fe400078ec0ff */
[----:B------:R-:W-:Y:S02]  /*32c0*/  R2UR UR7, R43 ;  /* 0x000000002b0772ca */ /* 0x000fe400000e0000 */
[----:B------:R-:W-:-:S02]  /*32d0*/  IADD3 R10, P0, PT, R11, R8, RZ ;  /* 0x000000080b0a7210 */ /* 0x000fc40007f1e0ff */
[----:B------:R-:W-:Y:S02]  /*32e0*/  LOP3.LUT R0, R3, 0x7, RZ, 0xc0, !PT ;  /* 0x0000000703007812 */ /* 0x000fe400078ec0ff */
[----:B------:R-:W-:-:S03]  /*32f0*/  R2UR UR5, R43 ;  /* 0x000000002b0572ca */ /* 0x000fc600000e0000 */
[----:B------:R-:W-:Y:S02]  /*3300*/  IMAD.X R11, R0, 0x1, R9, P0 ;  /* 0x00000001000b7824 */ /* 0x000fe400000e0609 */
[----:B--2---:R-:W-:Y:S01]  /*3310*/  VIADD R0, R26, -UR4 ;  /* 0x800000041a007c36 */ /* 0x004fe20008000000 */
[----:B------:R-:W-:Y:S02]  /*3320*/  R2UR UR4, R42 ;  /* 0x000000002a0472ca */ /* 0x000fe400000e0000 */
[----:B-----5:R2:W-:Y:S04]  /*3330*/  ST.E.64 desc[UR6][R10.64], R4 ;  /* 0x000000040a007985 */ /* 0x0205e8000c101b06 */
[----:B------:R-:W3:Y:S07]  /*3340*/  LDL.64 R8, [R0] ;  /* 0x0000000000087983 */ /* 0x000eee0000100a00 */
[----:B------:R0:W4:Y:S01]  /*3350*/  LDG.E.64 R32, desc[UR4][R6.64+0x8] ;  /* 0x0000080406207981 */ /* 0x000122000c1e1b00 */
[----:B------:R-:W-:Y:S01]  /*3360*/  IADD3 R35, P0, PT, R35, 0x8, RZ ;  /* 0x0000000823237810 */ /* 0x000fe20007f1e0ff */
[----:B------:R-:W-:Y:S01]  /*3370*/  IMAD.MOV.U32 R12, RZ, RZ, R18 ;  /* 0x000000ffff0c7224 */ /* 0x000fe200078e0012 */
[----:B------:R-:W-:Y:S01]  /*3380*/  MOV R20, 0x34c0 ;  /* 0x000034c000147802 */ /* 0x000fe20000000f00 */
[----:B--2---:R-:W-:Y:S01]  /*3390*/  IMAD.MOV.U32 R4, RZ, RZ, R28 ;  /* 0x000000ffff047224 */ /* 0x004fe200078e001c */
[----:B------:R-:W-:Y:S01]  /*33a0*/  LOP3.LUT R35, R35, 0xfffffff8, RZ, 0xc0, !PT ;  /* 0xfffffff823237812 */ /* 0x000fe200078ec0ff */
[----:B------:R-:W-:-:S02]  /*33b0*/  IMAD.X R3, RZ, RZ, R3, P0 ;  /* 0x000000ffff037224 */ /* 0x000fc400000e0603 */
[----:B------:R-:W-:Y:S02]  /*33c0*/  IMAD.MOV.U32 R5, RZ, RZ, R27 ;  /* 0x000000ffff057224 */ /* 0x000fe400078e001b */
[----:B01----:R-:W-:Y:S01]  /*33d0*/  IMAD.MOV.U32 R6, RZ, RZ, R26 ;  /* 0x000000ffff067224 */ /* 0x003fe200078e001a */
[----:B------:R-:W-:Y:S01]  /*33e0*/  LOP3.LUT R3, R3, 0x7, RZ, 0xc0, !PT ;  /* 0x0000000703037812 */ /* 0x000fe200078ec0ff */
[----:B------:R-:W-:Y:S02]  /*33f0*/  IMAD.MOV.U32 R7, RZ, RZ, R25 ;  /* 0x000000ffff077224 */ /* 0x000fe400078e0019 */
[----:B------:R-:W-:Y:S02]  /*3400*/  IMAD.MOV.U32 R13, RZ, RZ, R17 ;  /* 0x000000ffff0d7224 */ /* 0x000fe400078e0011 */
[----:B------:R-:W-:Y:S02]  /*3410*/  IMAD.MOV.U32 R14, RZ, RZ, R16 ;  /* 0x000000ffff0e7224 */ /* 0x000fe400078e0010 */
[----:B------:R-:W-:-:S02]  /*3420*/  IMAD.MOV.U32 R15, RZ, RZ, R2 ;  /* 0x000000ffff0f7224 */ /* 0x000fc400078e0002 */
[----:B------:R-:W-:Y:S01]  /*3430*/  IMAD.MOV.U32 R21, RZ, RZ, 0x0 ;  /* 0x00000000ff157424 */ /* 0x000fe200078e00ff */
[----:B---3--:R-:W-:Y:S01]  /*3440*/  IADD3 R34, P0, PT, R8, R35, RZ ;  /* 0x0000002308227210 */ /* 0x008fe20007f1e0ff */
[----:B------:R-:W-:-:S04]  /*3450*/  IMAD.MOV.U32 R8, RZ, RZ, R23 ;  /* 0x000000ffff087224 */ /* 0x000fc800078e0017 */
[----:B------:R-:W-:Y:S01]  /*3460*/  IMAD.X R35, R9, 0x1, R3, P0 ;  /* 0x0000000109237824 */ /* 0x000fe200000e0603 */
[----:B------:R-:W-:Y:S01]  /*3470*/  IADD3 R10, P0, PT, R22, 0x2, RZ ;  /* 0x00000002160a7810 */ /* 0x000fe20007f1e0ff */
[----:B------:R-:W-:-:S03]  /*3480*/  IMAD.MOV.U32 R9, RZ, RZ, R24 ;  /* 0x000000ffff097224 */ /* 0x000fc600078e0018 */
[----:B----4-:R0:W-:Y:S01]  /*3490*/  ST.E.64 desc[UR4][R34.64], R32 ;  /* 0x0000002022007985 */ /* 0x0101e2000c101b04 */
[----:B------:R-:W-:-:S08]  /*34a0*/  IMAD.X R11, RZ, RZ, R19, P0 ;  /* 0x000000ffff0b7224 */ /* 0x000fd000000e0613 */
[----:B0-----:R-:W-:Y:S05]  /*34b0*/  CALL.REL.NOINC `($_Z3doiPxS_S_xxx$_Z3solPxR11LocalVectorIxExxxxS_) ;  /* 0xffffffec00147944 */ /* 0x001fea0003c3ffff */
[----:B------:R-:W0:Y:S02]  /*34c0*/  LDCU UR4, c[0x0][0x2f8] ;  /* 0x00005f00ff0477ac */ /* 0x000e240008000800 */
[----:B0-----:R-:W-:-:S06]  /*34d0*/  VIADD R8, R26, -UR4 ;  /* 0x800000041a087c36 */ /* 0x001fcc0008000000 */
[----:B------:R-:W5:Y:S01]  /*34e0*/  LDL.64 R8, [R8] ;  /* 0x0000000008087983 */ /* 0x000f620000100a00 */
[----:B------:R-:W-:-:S05]  /*34f0*/  IADD3 R29, P0, PT, R4, R29, RZ ;  /* 0x0000001d041d7210 */ /* 0x000fca0007f1e0ff */
[----:B------:R-:W-:-:S08]  /*3500*/  IMAD.X R30, R5, 0x1, R30, P0 ;  /* 0x00000001051e7824 */ /* 0x000fd000000e061e */
.L_x_357:
[----:B------:R-:W-:Y:S05]  /*3510*/  BSYNC.RECONVERGENT B6 ;  /* 0x0000000000067941 */ /* 0x000fea0003800200 */
.L_x_343:
[----:B------:R-:W-:-:S05]  /*3520*/  LEA.HI R0, P0, R17, R18, RZ, 0x1 ;  /* 0x0000001211007211 */ /* 0x000fca00078108ff */
[----:B------:R-:W-:Y:S01]  /*3530*/  IMAD.X R3, RZ, RZ, R17, P0 ;  /* 0x000000ffff037224 */ /* 0x000fe200000e0611 */
[----:B------:R-:W-:-:S04]  /*3540*/  IADD3 R37, P0, PT, R37, 0x1, RZ ;  /* 0x0000000125257810 */ /* 0x000fc80007f1e0ff */
[----:B------:R-:W-:Y:S01]  /*3550*/  SHF.R.S64 R4, R0, 0x1, R3 ;  /* 0x0000000100047819 */ /* 0x000fe20000001003 */
[----:B------:R-:W-:Y:S01]  /*3560*/  IMAD.X R31, RZ, RZ, R31, P0 ;  /* 0x000000ffff1f7224 */ /* 0x000fe200000e061f */
[----:B------:R-:W-:Y:S02]  /*3570*/  SHF.R.S32.HI R0, RZ, 0x1, R3 ;  /* 0x00000001ff007819 */ /* 0x000fe40000011403 */
[----:B------:R-:W-:-:S04]  /*3580*/  ISETP.GE.U32.AND P0, PT, R37, R4, PT ;  /* 0x000000042500720c */ /* 0x000fc80003f06070 */
[----:B------:R-:W-:-:S13]  /*3590*/  ISETP.GE.AND.EX P0, PT, R31, R0, PT, P0 ;  /* 0x000000001f00720c */ /* 0x000fda0003f06300 */
[----:B------:R-:W-:Y:S05]  /*35a0*/  @!P0 BRA `(.L_x_359) ;  /* 0xfffffff000c88947 */ /* 0x000fea000383ffff */
.L_x_342:
[----:B------:R-:W-:Y:S05]  /*35b0*/  BSYNC.RECONVERGENT B7 ;  /* 0x0000000000077941 */ /* 0x000fea0003800200 */
.L_x_341:
[----:B------:R-:W-:Y:S05]  /*35c0*/  BRA `(.L_x_336) ;  /* 0x0000000800cc7947 */ /* 0x000fea0003800000 */
.L_x_337:
[----:B------:R-:W5:Y:S01]  /*35d0*/  LDL.64 R4, [R4] ;  /* 0x0000000004047983 */ /* 0x000f620000100a00 */
[----:B------:R-:W0:Y:S01]  /*35e0*/  LDC.64 R6, c[0x0][0x358] ;  /* 0x0000d600ff067b82 */ /* 0x000e220000000a00 */
[----:B------:R-:W-:Y:S01]  /*35f0*/  ISETP.GE.U32.AND P0, PT, R18, 0x2, PT ;  /* 0x000000021200780c */ /* 0x000fe20003f06070 */
[----:B------:R-:W-:Y:S01]  /*3600*/  BSSY.RECONVERGENT B0, `(.L_x_360) ;  /* 0x0000033000007945 */ /* 0x000fe20003800200 */
[C---:B------:R-:W-:Y:S01]  /*3610*/  LEA.HI R3, P1, R17.reuse, R18, RZ, 0x1 ;  /* 0x0000001211037211 */ /* 0x040fe200078308ff */
[----:B------:R-:W-:Y:S01]  /*3620*/  VIADD R12, R22, 0xffffffff ;  /* 0xffffffff160c7836 */ /* 0x000fe20000000000 */
[----:B------:R-:W-:Y:S01]  /*3630*/  ISETP.GE.AND.EX P0, PT, R17, RZ, PT, P0 ;  /* 0x000000ff1100720c */ /* 0x000fe20003f06300 */
[----:B------:R-:W-:Y:S02]  /*3640*/  IMAD.MOV.U32 R13, RZ, RZ, -0x1 ;  /* 0xffffffffff0d7424 */ /* 0x000fe400078e00ff */
[----:B------:R-:W-:Y:S02]  /*3650*/  IMAD.X R0, RZ, RZ, R17, P1 ;  /* 0x000000ffff007224 */ /* 0x000fe400008e0611 */
[----:B------:R-:W-:-:S03]  /*3660*/  IMAD.MOV.U32 R23, RZ, RZ, -0x1 ;  /* 0xffffffffff177424 */ /* 0x000fc600078e00ff */
[--C-:B------:R-:W-:Y:S02]  /*3670*/  SHF.R.S64 R3, R3, 0x1, R0.reuse ;  /* 0x0000000103037819 */ /* 0x100fe40000001000 */
[----:B------:R-:W-:-:S03]  /*3680*/  SHF.R.S32.HI R0, RZ, 0x1, R0 ;  /* 0x00000001ff007819 */ /* 0x000fc60000011400 */
[----:B------:R-:W-:Y:S05]  /*3690*/  @!P0 BRA `(.L_x_361) ;  /* 0x0000000000a48947 */ /* 0x000fea0003800000 */
[----:B0-----:R-:W-:Y:S02]  /*36a0*/  R2UR UR4, R6 ;  /* 0x00000000060472ca */ /* 0x001fe400000e0000 */
[----:B------:R-:W-:Y:S02]  /*36b0*/  R2UR UR5, R7 ;  /* 0x00000000070572ca */ /* 0x000fe400000e0000 */
[----:B-----5:R-:W-:-:S04]  /*36c0*/  LEA R8, P0, R12, R4, 0x3 ;  /* 0x000000040c087211 */ /* 0x020fc800078018ff */
[----:B------:R-:W-:-:S07]  /*36d0*/  LEA.HI.X R9, R12, R5, RZ, 0x3, P0 ;  /* 0x000000050c097211 */ /* 0x000fce00000f1cff */
[----:B------:R-:W5:Y:S01]  /*36e0*/  LD.E.64 R8, desc[UR4][R8.64] ;  /* 0x0000000408087980 */ /* 0x000f62000c101b00 */
[----:B------:R-:W-:Y:S01]  /*36f0*/  IADD3 R34, P0, PT, R3, -0x1, RZ ;  /* 0xffffffff03227810 */ /* 0x000fe20007f1e0ff */
[----:B------:R-:W-:Y:S02]  /*3700*/  IMAD.MOV.U32 R31, RZ, RZ, RZ ;  /* 0x000000ffff1f7224 */ /* 0x000fe400078e00ff */
[----:B------:R-:W-:Y:S01]  /*3710*/  IMAD.MOV.U32 R32, RZ, RZ, RZ ;  /* 0x000000ffff207224 */ /* 0x000fe200078e00ff */
[----:B------:R-:W-:Y:S01]  /*3720*/  IADD3.X R33, PT, PT, R0, -0x1, RZ, P0, !PT ;  /* 0xffffffff00217810 */ /* 0x000fe200007fe4ff */
[----:B------:R-:W-:Y:S02]  /*3730*/  IMAD.MOV.U32 R13, RZ, RZ, -0x1 ;  /* 0xffffffffff0d7424 */ /* 0x000fe400078e00ff */
[----:B------:R-:W-:-:S07]  /*3740*/  IMAD.MOV.U32 R23, RZ, RZ, -0x1 ;  /* 0xffffffffff177424 */ /* 0x000fce00078e00ff */
.L_x_362:
        /* <DEDUP_REMOVED lines=13> */
[C---:B-1----:R-:W-:Y:S02]  /*3820*/  IADD3 R14, P1, PT, R29.reuse, 0x1, RZ ;  /* 0x000000011d0e7810 */ /* 0x042fe40007f3e0ff */
        /* <DEDUP_REMOVED lines=16> */
.L_x_361:
[----:B------:R-:W-:Y:S05]  /*3930*/  BSYNC.RECONVERGENT B0 ;  /* 0x0000000000007941 */ /* 0x000fea0003800200 */
.L_x_360:
[C---:B------:R-:W-:Y:S01]  /*3940*/  ISETP.GE.U32.AND P0, PT, R13.reuse, R3, PT ;  /* 0x000000030d00720c */ /* 0x040fe20003f06070 */
[----:B------:R-:W-:Y:S01]  /*3950*/  IMAD.MOV.U32 R29, RZ, RZ, RZ ;  /* 0x000000ffff1d7224 */ /* 0x000fe200078e00ff */
[----:B------:R-:W-:Y:S01]  /*3960*/  ISETP.EQ.U32.AND P1, PT, R13, -0x1, PT ;  /* 0xffffffff0d00780c */ /* 0x000fe20003f22070 */
[----:B------:R-:W-:Y:S01]  /*3970*/  IMAD.MOV.U32 R30, RZ, RZ, RZ ;  /* 0x000000ffff1e7224 */ /* 0x000fe200078e00ff */
[----:B------:R-:W-:-:S04]  /*3980*/  ISETP.GE.AND.EX P0, PT, R23, R0, PT, P0 ;  /* 0x000000001700720c */ /* 0x000fc80003f06300 */
[----:B------:R-:W-:-:S13]  /*3990*/  ISETP.EQ.OR.EX P0, PT, R23, -0x1, P0, P1 ;  /* 0xffffffff1700780c */ /* 0x000fda0000702710 */
[----:B------:R-:W-:Y:S05]  /*39a0*/  @P0 BRA `(.L_x_336) ;  /* 0x0000000400d40947 */ /* 0x000fea0003800000 */
[----:B------:R-:W-:Y:S01]  /*39b0*/  IADD3 R37, P0, PT, R18, -0x1, RZ ;  /* 0xffffffff12257810 */ /* 0x000fe20007f1e0ff */
[C---:B------:R-:W-:Y:S01]  /*39c0*/  IMAD.SHL.U32 R35, R22.reuse, 0x8, RZ ;  /* 0x0000000816237824 */ /* 0x040fe200078e00ff */
[----:B------:R-:W-:Y:S01]  /*39d0*/  SHF.L.U64.HI R34, R22, 0x3, RZ ;  /* 0x0000000316227819 */ /* 0x000fe200000102ff */
[----:B------:R-:W-:Y:S01]  /*39e0*/  IMAD.MOV.U32 R29, RZ, RZ, RZ ;  /* 0x000000ffff1d7224 */ /* 0x000fe200078e00ff */
[----:B------:R-:W-:Y:S01]  /*39f0*/  IADD3.X R31, PT, PT, R17, -0x1, RZ, P0, !PT ;  /* 0xffffffff111f7810 */ /* 0x000fe200007fe4ff */
[----:B------:R-:W-:-:S08]  /*3a00*/  IMAD.MOV.U32 R30, RZ, RZ, RZ ;  /* 0x000000ffff1e7224 */ /* 0x000fd000078e00ff */
.L_x_373:
[C---:B0-----:R-:W-:Y:S02]  /*3a10*/  R2UR UR6, R6.reuse ;  /* 0x00000000060672ca */ /* 0x041fe400000e0000 */
[C---:B------:R-:W-:Y:S02]  /*3a20*/  R2UR UR7, R7.reuse ;  /* 0x00000000070772ca */ /* 0x040fe400000e0000 */
[----:B------:R-:W-:Y:S02]  /*3a30*/  R2UR UR4, R6 ;  /* 0x00000000060472ca */ /* 0x000fe400000e0000 */
[----:B------:R-:W-:Y:S02]  /*3a40*/  R2UR UR5, R7 ;  /* 0x00000000070572ca */ /* 0x000fe400000e0000 */
[----:B-----5:R-:W-:Y:S02]  /*3a50*/  LEA R10, P1, R12, R4, 0x3 ;  /* 0x000000040c0a7211 */ /* 0x020fe400078218ff */
[----:B-1----:R-:W-:-:S02]  /*3a60*/  LEA R14, P0, R13, R16, 0x4 ;  /* 0x000000100d0e7211 */ /* 0x002fc400078020ff */
[----:B------:R-:W-:Y:S02]  /*3a70*/  LEA.HI.X R11, R12, R5, RZ, 0x3, P1 ;  /* 0x000000050c0b7211 */ /* 0x000fe400008f1cff */
[----:B------:R-:W-:-:S04]  /*3a80*/  LEA.HI.X R15, R13, R2, R23, 0x4, P0 ;  /* 0x000000020d0f7211 */ /* 0x000fc800000f2417 */
[----:B------:R-:W2:Y:S04]  /*3a90*/  LD.E.64 R10, desc[UR6][R10.64] ;  /* 0x000000060a0a7980 */ /* 0x000ea8000c101b00 */
[----:B------:R-:W2:Y:S02]  /*3aa0*/  LDG.E.64 R8, desc[UR4][R14.64] ;  /* 0x000000040e087981 */ /* 0x000ea4000c1e1b00 */
[----:B--2---:R-:W-:-:S04]  /*3ab0*/  ISETP.NE.U32.AND P0, PT, R8, R10, PT ;  /* 0x0000000a0800720c */ /* 0x004fc80003f05070 */
[----:B------:R-:W-:-:S13]  /*3ac0*/  ISETP.NE.AND.EX P0, PT, R9, R11, PT, P0 ;  /* 0x0000000b0900720c */ /* 0x000fda0003f05300 */
[----:B------:R-:W-:Y:S05]  /*3ad0*/  @P0 BRA `(.L_x_336) ;  /* 0x0000000400880947 */ /* 0x000fea0003800000 */
[----:B------:R-:W-:Y:S02]  /*3ae0*/  ISETP.GE.U32.AND P0, PT, R22, 0x1, PT ;  /* 0x000000011600780c */ /* 0x000fe40003f06070 */
[----:B------:R-:W-:Y:S02]  /*3af0*/  R2UR UR4, R6 ;  /* 0x00000000060472ca */ /* 0x000fe400000e0000 */
[----:B------:R-:W-:Y:S02]  /*3b00*/  R2UR UR5, R7 ;  /* 0x00000000070572ca */ /* 0x000fe400000e0000 */
[----:B------:R-:W-:Y:S01]  /*3b10*/  ISETP.GE.AND.EX P0, PT, R19, RZ, PT, P0 ;  /* 0x000000ff1300720c */ /* 0x000fe20003f06300 */
[----:B------:R-:W-:Y:S10]  /*3b20*/  BSSY.RECONVERGENT B0, `(.L_x_363) ;  /* 0x0000058000007945 */ /* 0x000ff40003800200 */
[----:B------:R0:W5:Y:S02]  /*3b30*/  LDG.E.64 R8, desc[UR4][R14.64+0x8] ;  /* 0x000008040e087981 */ /* 0x000164000c1e1b00 */
[----:B------:R-:W-:Y:S05]  /*3b40*/  @!P0 BRA `(.L_x_364) ;  /* 0x00000004002c8947 */ /* 0x000fea0003800000 */
[----:B------:R-:W-:-:S04]  /*3b50*/  ISETP.GE.U32.AND P0, PT, R18, 0x1, PT ;  /* 0x000000011200780c */ /* 0x000fc80003f06070 */
[----:B------:R-:W-:-:S13]  /*3b60*/  ISETP.GE.AND.EX P0, PT, R17, RZ, PT, P0 ;  /* 0x000000ff1100720c */ /* 0x000fda0003f06300 */
[----:B------:R-:W-:Y:S05]  /*3b70*/  @!P0 BRA `(.L_x_365) ;  /* 0x0000000400488947 */ /* 0x000fea0003800000 */
[----:B------:R-:W-:-:S07]  /*3b80*/  CS2R R44, SRZ ;  /* 0x00000000002c7805 */ /* 0x000fce000001ff00 */
.L_x_372:
[C---:B------:R-:W-:Y:S01]  /*3b90*/  IMAD.SHL.U32 R11, R45.reuse, 0x8, RZ ;  /* 0x000000082d0b7824 */ /* 0x040fe200078e00ff */
[----:B0-----:R-:W-:Y:S02]  /*3ba0*/  SHF.L.U64.HI R14, R45, 0x3, R44 ;  /* 0x000000032d0e7819 */ /* 0x001fe4000001022c */
[----:B------:R-:W-:Y:S02]  /*3bb0*/  R2UR UR4, R6 ;  /* 0x00000000060472ca */ /* 0x000fe400000e0000 */
[----:B------:R-:W-:Y:S02]  /*3bc0*/  LOP3.LUT R11, R11, 0xfffffff8, RZ, 0xc0, !PT ;  /* 0xfffffff80b0b7812 */ /* 0x000fe400078ec0ff */
[----:B------:R-:W-:Y:S02]  /*3bd0*/  R2UR UR5, R7 ;  /* 0x00000000070572ca */ /* 0x000fe400000e0000 */
[----:B------:R-:W-:Y:S02]  /*3be0*/  LOP3.LUT R14, R14, 0x7, RZ, 0xc0, !PT ;  /* 0x000000070e0e7812 */ /* 0x000fe400078ec0ff */
[----:B------:R-:W-:-:S05]  /*3bf0*/  IADD3 R10, P0, PT, R11, R4, RZ ;  /* 0x000000040b0a7210 */ /* 0x000fca0007f1e0ff */
[----:B------:R-:W-:-:S06]  /*3c00*/  IMAD.X R11, R14, 0x1, R5, P0 ;  /* 0x000000010e0b7824 */ /* 0x000fcc00000e0605 */
[----:B-----5:R-:W5:Y:S01]  /*3c10*/  LD.E.64 R10, desc[UR4][R10.64] ;  /* 0x000000040a0a7980 */ /* 0x020f62000c101b00 */
[----:B------:R-:W-:Y:S01]  /*3c20*/  BSSY.RELIABLE B1, `(.L_x_366) ;  /* 0x0000038000017945 */ /* 0x000fe20003800100 */
[----:B------:R-:W-:Y:S01]  /*3c30*/  CS2R R42, SRZ ;  /* 0x00000000002a7805 */ /* 0x000fe2000001ff00 */
[----:B------:R-:W-:Y:S02]  /*3c40*/  IMAD.MOV.U32 R40, RZ, RZ, R37 ;  /* 0x000000ffff287224 */ /* 0x000fe400078e0025 */
[----:B------:R-:W-:-:S07]  /*3c50*/  IMAD.MOV.U32 R41, RZ, RZ, R31 ;  /* 0x000000ffff297224 */ /* 0x000fce00078e001f */
.L_x_371:
        /* <DEDUP_REMOVED lines=13> */
[----:B--2---:R-:W-:-:S04]  /*3d30*/  ISETP.NE.U32.AND P0, PT, R24, R8, PT ;  /* 0x000000081800720c */ /* 0x004fc80003f05070 */
[----:B------:R-:W-:-:S13]  /*3d40*/  ISETP.NE.AND.EX P0, PT, R25, R9, PT, P0 ;  /* 0x000000091900720c */ /* 0x000fda0003f05300 */
[----:B------:R-:W-:Y:S05]  /*3d50*/  @P0 BRA `(.L_x_367) ;  /* 0x0000000000180947 */ /* 0x000fea0003800000 */
[----:B------:R-:W-:Y:S02]  /*3d60*/  R2UR UR4, R6 ;  /* 0x00000000060472ca */ /* 0x000fe400000e0000 */
[----:B------:R-:W-:-:S13]  /*3d70*/  R2UR UR5, R7 ;  /* 0x00000000070572ca */ /* 0x000fda00000e0000 */
[----:B------:R-:W2:Y:S02]  /*3d80*/  LDG.E.64 R32, desc[UR4][R14.64+0x8] ;  /* 0x000008040e207981 */ /* 0x000ea4000c1e1b00 */
[----:B--2--5:R-:W-:-:S04]  /*3d90*/  ISETP.NE.U32.AND P0, PT, R32, R10, PT ;  /* 0x0000000a2000720c */ /* 0x024fc80003f05070 */
[----:B------:R-:W-:-:S13]  /*3da0*/  ISETP.NE.AND.EX P0, PT, R33, R11, PT, P0 ;  /* 0x0000000b2100720c */ /* 0x000fda0003f05300 */
[----:B------:R-:W-:Y:S05]  /*3db0*/  @!P0 BRA `(.L_x_368) ;  /* 0x0000000000788947 */ /* 0x000fea0003800000 */
.L_x_367:
        /* <DEDUP_REMOVED lines=23> */
[----:B------:R-:W-:-:S07]  /*3f30*/  SEL R41, R41, R32, !P0 ;  /* 0x0000002029297207 */ /* 0x000fce0004000000 */
.L_x_370:
[----:B------:R-:W-:Y:S05]  /*3f40*/  BSYNC.RECONVERGENT B2 ;  /* 0x0000000000027941 */ /* 0x000fea0003800200 */
.L_x_369:
[----:B------:R-:W-:-:S04]  /*3f50*/  ISETP.GT.U32.AND P0, PT, R43, R40, PT ;  /* 0x000000282b00720c */ /* 0x000fc80003f04070 */
[----:B------:R-:W-:-:S13]  /*3f60*/  ISETP.GT.AND.EX P0, PT, R42, R41, PT, P0 ;  /* 0x000000292a00720c */ /* 0x000fda0003f04300 */
[----:B------:R-:W-:Y:S05]  /*3f70*/  @P0 BREAK.RELIABLE B1 ;  /* 0x0000000000010942 */ /* 0x000fea0003800100 */
[----:B------:R-:W-:Y:S05]  /*3f80*/  @P0 BRA `(.L_x_365) ;  /* 0x0000000000440947 */ /* 0x000fea0003800000 */
[----:B------:R-:W-:Y:S05]  /*3f90*/  BRA `(.L_x_371) ;  /* 0xfffffffc00307947 */ /* 0x000fea000383ffff */
.L_x_368:
[----:B------:R-:W-:Y:S05]  /*3fa0*/  BSYNC.RELIABLE B1 ;  /* 0x0000000000017941 */ /* 0x000fea0003800100 */
.L_x_366:
[----:B------:R-:W-:-:S05]  /*3fb0*/  IADD3 R45, P0, PT, R45, 0x1, RZ ;  /* 0x000000012d2d7810 */ /* 0x000fca0007f1e0ff */
[----:B------:R-:W-:Y:S01]  /*3fc0*/  IMAD.X R44, RZ, RZ, R44, P0 ;  /* 0x000000ffff2c7224 */ /* 0x000fe200000e062c */
[----:B------:R-:W-:-:S04]  /*3fd0*/  ISETP.NE.U32.AND P0, PT, R45, R22, PT ;  /* 0x000000162d00720c */ /* 0x000fc80003f05070 */
[----:B------:R-:W-:-:S13]  /*3fe0*/  ISETP.NE.AND.EX P0, PT, R44, R19, PT, P0 ;  /* 0x000000132c00720c */ /* 0x000fda0003f05300 */
[----:B------:R-:W-:Y:S05]  /*3ff0*/  @P0 BRA `(.L_x_372) ;  /* 0xfffffff800e40947 */ /* 0x000fea000383ffff */
.L_x_364:
[----:B------:R-:W1:Y:S01]  /*4000*/  LDCU UR4, c[0x0][0x2f8] ;  /* 0x00005f00ff0477ac */ /* 0x000e620008000800 */
[----:B------:R-:W-:Y:S02]  /*4010*/  R2UR UR6, R6 ;  /* 0x00000000060672ca */ /* 0x000fe400000e0000 */
[----:B------:R-:W-:Y:S02]  /*4020*/  R2UR UR7, R7 ;  /* 0x00000000070772ca */ /* 0x000fe400000e0000 */
[----:B------:R-:W-:-:S05]  /*4030*/  IADD3 R10, P0, PT, R35, R4, RZ ;  /* 0x00000004230a7210 */ /* 0x000fca0007f1e0ff */
[----:B------:R-:W-:-:S06]  /*4040*/  IMAD.X R11, R34, 0x1, R5, P0 ;  /* 0x00000001220b7824 */ /* 0x000fcc00000e0605 */
[----:B-----5:R2:W-:Y:S01]  /*4050*/  ST.E.64 desc[UR6][R10.64], R8 ;  /* 0x000000080a007985 */ /* 0x0205e2000c101b06 */
[----:B-1----:R-:W-:-:S06]  /*4060*/  VIADD R4, R26, -UR4 ;  /* 0x800000041a047c36 */ /* 0x002fcc0008000000 */
[----:B------:R-:W5:Y:S01]  /*4070*/  LDL.64 R4, [R4] ;  /* 0x0000000004047983 */ /* 0x000f620000100a00 */
[----:B------:R-:W-:-:S05]  /*4080*/  IADD3 R29, P0, PT, R29, 0x1, RZ ;  /* 0x000000011d1d7810 */ /* 0x000fca0007f1e0ff */
[----:B--2---:R-:W-:-:S08]  /*4090*/  IMAD.X R30, RZ, RZ, R30, P0 ;  /* 0x000000ffff1e7224 */ /* 0x004fd000000e061e */
.L_x_365:
[----:B------:R-:W-:Y:S05]  /*40a0*/  BSYNC.RECONVERGENT B0 ;  /* 0x0000000000007941 */ /* 0x000fea0003800200 */
.L_x_363:
[----:B------:R-:W-:-:S05]  /*40b0*/  IADD3 R13, P0, PT, R13, 0x1, RZ ;  /* 0x000000010d0d7810 */ /* 0x000fca0007f1e0ff */
[----:B------:R-:W-:Y:S01]  /*40c0*/  IMAD.X R23, RZ, RZ, R23, P0 ;  /* 0x000000ffff177224 */ /* 0x000fe200000e0617 */
[----:B------:R-:W-:-:S04]  /*40d0*/  ISETP.GE.U32.AND P0, PT, R13, R3, PT ;  /* 0x000000030d00720c */ /* 0x000fc80003f06070 */
[----:B------:R-:W-:-:S13]  /*40e0*/  ISETP.GE.AND.EX P0, PT, R23, R0, PT, P0 ;  /* 0x000000001700720c */ /* 0x000fda0003f06300 */
[----:B------:R-:W-:Y:S05]  /*40f0*/  @!P0 BRA `(.L_x_373) ;  /* 0xfffffff800448947 */ /* 0x000fea000383ffff */
.L_x_336:
[----:B------:R-:W-:Y:S05]  /*4100*/  BSYNC.RECONVERGENT B8 ;  /* 0x0000000000087941 */ /* 0x000fea0003800200 */
.L_x_335:
[----:B------:R-:W0:Y:S01]  /*4110*/  LDL R20, [R1+0x14] ;  /* 0x0000140001147983 */ /* 0x000e220000100800 */
[----:B------:R2:W-:Y:S05]  /*4120*/  BMOV.32 B6, R36 ;  /* 0x0000002406007356 */ /* 0x0005ea0000000000 */
[----:B------:R-:W0:Y:S01]  /*4130*/  LDL R21, [R1+0x18] ;  /* 0x0000180001157983 */ /* 0x000e220000100800 */
[----:B------:R3:W-:Y:S05]  /*4140*/  BMOV.32 B7, R38 ;  /* 0x0000002607007356 */ /* 0x0007ea0000000000 */
[----:B------:R4:W-:Y:S05]  /*4150*/  BMOV.32 B8, R39 ;  /* 0x0000002708007356 */ /* 0x0009ea0000000000 */
[----:B-----5:R-:W-:Y:S01]  /*4160*/  IMAD.MOV.U32 R4, RZ, RZ, R29 ;  /* 0x000000ffff047224 */ /* 0x020fe200078e001d */
[----:B------:R-:W0:Y:S01]  /*4170*/  LDL R2, [R1] ;  /* 0x0000000001027983 */ /* 0x000e220000100800 */
[----:B------:R-:W-:-:S03]  /*4180*/  IMAD.MOV.U32 R5, RZ, RZ, R30 ;  /* 0x000000ffff057224 */ /* 0x000fc600078e001e */
[----:B------:R-:W0:Y:S04]  /*4190*/  LDL R16, [R1+0x4] ;  /* 0x0000040001107983 */ /* 0x000e280000100800 */
        /* <DEDUP_REMOVED lines=13> */
[----:B--2---:R-:W0:Y:S04]  /*4270*/  LDL R36, [R1+0x44] ;  /* 0x0000440001247983 */ /* 0x004e280000100800 */
[----:B------:R-:W0:Y:S04]  /*4280*/  LDL R37, [R1+0x48] ;  /* 0x0000480001257983 */ /* 0x000e280000100800 */
[----:B---3--:R-:W0:Y:S04]  /*4290*/  LDL R38, [R1+0x4c] ;  /* 0x00004c0001267983 */ /* 0x008e280000100800 */
[----:B----4-:R-:W0:Y:S04]  /*42a0*/  LDL R39, [R1+0x50] ;  /* 0x0000500001277983 */ /* 0x010e280000100800 */
[----:B------:R-:W0:Y:S04]  /*42b0*/  LDL R44, [R1+0x54] ;  /* 0x00005400012c7983 */ /* 0x000e280000100800 */
[----:B------:R-:W0:Y:S04]  /*42c0*/  LDL R45, [R1+0x58] ;  /* 0x00005800012d7983 */ /* 0x000e280000100800 */
[----:B------:R-:W0:Y:S04]  /*42d0*/  LDL R46, [R1+0x5c] ;  /* 0x00005c00012e7983 */ /* 0x000e280000100800 */
[----:B------:R2:W0:Y:S02]  /*42e0*/  LDL R47, [R1+0x60] ;  /* 0x00006000012f7983 */ /* 0x0004240000100800 */
[----:B--2---:R-:W-:Y:S01]  /*42f0*/  VIADD R1, R1, 0x68 ;  /* 0x0000006801017836 */ /* 0x004fe20000000000 */
[----:B01----:R-:W-:Y:S06]  /*4300*/  RET.REL.NODEC R20 `(_Z3doiPxS_S_xxx) ;  /* 0xffffffbc143c7950 */ /* 0x003fec0003c3ffff */
.L_x_374:
        /* <DEDUP_REMOVED lines=15> */
.L_x_375:


//--------------------- .nv.shared.reserved.0     --------------------------
	.section	.nv.shared.reserved.0,"aw",@nobits
	.weak		__nv_reservedSMEM_offset_0_alias
	.size		__nv_reservedSMEM_offset_0_alias, 0, 64
	.other		__nv_reservedSMEM_offset_0_alias,@"STO_CUDA_RESERVED_SHARED STV_DEFAULT"
__nv_reservedSMEM_offset_0_alias:
	.zero		0
	.zero		64


//--------------------- .nv.constant0._Z19solution_sizx_sevenPxS_S_xxxS_x --------------------------
	.section	.nv.constant0._Z19solution_sizx_sevenPxS_S_xxxS_x,"a",@progbits
	.sectionflags	@""
	.align	4
.nv.constant0._Z19solution_sizx_sevenPxS_S_xxxS_x:
	.zero		960


//--------------------- .nv.constant0._Z16make_four_cliquePxS_S_xxxxS_S_ --------------------------
	.section	.nv.constant0._Z16make_four_cliquePxS_S_xxxxS_S_,"a",@progbits
	.sectionflags	@""
	.align	4
.nv.constant0._Z16make_four_cliquePxS_S_xxxxS_S_:
	.zero		968


//--------------------- .nv.constant0._Z16solution_greaterPxS_S_xxxxS_ --------------------------
	.section	.nv.constant0._Z16solution_greaterPxS_S_xxxxS_,"a",@progbits
	.sectionflags	@""
	.align	4
.nv.constant0._Z16solution_greaterPxS_S_xxxxS_:
	.zero		960


//--------------------- .nv.constant0._Z18make_three_cliquesPxS_xxS_S_ --------------------------
	.section	.nv.constant0._Z18make_three_cliquesPxS_xxS_S_,"a",@progbits
	.sectionflags	@""
	.align	4
.nv.constant0._Z18make_three_cliquesPxS_xxS_S_:
	.zero		944


//--------------------- .nv.constant0._Z19count_three_cliquesPxS_xxS_ --------------------------
	.section	.nv.constant0._Z19count_three_cliquesPxS_xxS_,"a",@progbits
	.sectionflags	@""
	.align	4
.nv.constant0._Z19count_three_cliquesPxS_xxS_:
	.zero		936


//--------------------- .nv.constant0._Z3doiPxS_S_xxx --------------------------
	.section	.nv.constant0._Z3doiPxS_S_xxx,"a",@progbits
	.sectionflags	@""
	.align	4
.nv.constant0._Z3doiPxS_S_xxx:
	.zero		944


//--------------------- SYMBOLS --------------------------

	.type		.nv.reservedSmem.offset0,@object
	.size		.nv.reservedSmem.offset0,0x4
	.type		malloc,@function
	.type		free,@function
